	.target	sm_100a

	.elftype	@"ET_EXEC"


//--------------------- .note.nv.tkinfo           --------------------------
	.section	.note.nv.tkinfo,"",@"SHT_NOTE"
	.sectionflags	@"SHF_NOTE_NV_TKINFO"
	.tkinfo
        /*0018*/ 	.word	0x00000002
        /*0030*/ 	.string	""
        /*0030*/ 	.string	"ptxas"
        /*0030*/ 	.string	"Cuda compilation tools, release 13.0, V13.0.88"
        /*0030*/ 	.string	"Build cuda_13.0.r13.0/compiler.36424714_0"
        /*0030*/ 	.string	"-arch sm_100a -m 64 "



//--------------------- .note.nv.cuinfo           --------------------------
	.section	.note.nv.cuinfo,"",@"SHT_NOTE"
	.sectionflags	@"SHF_NOTE_NV_CUINFO"
        /*0018*/ 	.short	0x0002
        /*001a*/ 	.short	0x0064
        /*001c*/ 	.short	0x0082
	.zero		2


//--------------------- .nv.info                  --------------------------
	.section	.nv.info,"",@"SHT_CUDA_INFO"
	.align	4


	//----- nvinfo : EIATTR_REGCOUNT
	.align		4
        /*0000*/ 	.byte	0x04, 0x2f
        /*0002*/ 	.short	(.L_12 - .L_11)
	.align		4
.L_11:
        /*0004*/ 	.word	index@(_ZN7cutlass13device_kernelIN5flash11enable_sm90INS1_16FlashAttnFwdSm90INS1_25CollectiveMainloopFwdSm90ILi2EN4cute5tupleIJNS5_1CILi1EEES8_S8_EEENS6_IJNS7_ILi128EEENS7_ILi160EEENS7_ILi192EEEEEELi128ENS_12float_e4m3_tEfNS_4arch4Sm90ELb1ELb0ELb1ELb1ELb0ELb1ELb0ELb1ELb1ELb0ELb0ELb0EEENS1_21CollectiveEpilogueFwdINS6_IJSA_SA_SB_EEES9_NS_10bfloat16_tESG_Li256ELb1ELb0ELb0ELb1EEENS1_36VarlenDynamicPersistentTileSchedulerILi128ELi160ELi256ELi128ELb0ELb0ELb1ELb1ELb1ELb1EEEEEEEEEvNT_6ParamsE)
        /*0008*/ 	.word	0x00000004


	//----- nvinfo : EIATTR_FRAME_SIZE
	.align		4
.L_12:
        /*000c*/ 	.byte	0x04, 0x11
        /*000e*/ 	.short	(.L_14 - .L_13)
	.align		4
.L_13:
        /*0010*/ 	.word	index@(_ZN7cutlass13device_kernelIN5flash11enable_sm90INS1_16FlashAttnFwdSm90INS1_25CollectiveMainloopFwdSm90ILi2EN4cute5tupleIJNS5_1CILi1EEES8_S8_EEENS6_IJNS7_ILi128EEENS7_ILi160EEENS7_ILi192EEEEEELi128ENS_12float_e4m3_tEfNS_4arch4Sm90ELb1ELb0ELb1ELb1ELb0ELb1ELb0ELb1ELb1ELb0ELb0ELb0EEENS1_21CollectiveEpilogueFwdINS6_IJSA_SA_SB_EEES9_NS_10bfloat16_tESG_Li256ELb1ELb0ELb0ELb1EEENS1_36VarlenDynamicPersistentTileSchedulerILi128ELi160ELi256ELi128ELb0ELb0ELb1ELb1ELb1ELb1EEEEEEEEEvNT_6ParamsE)
        /*0014*/ 	.word	0x00000000


	//----- nvinfo : EIATTR_REGCOUNT
	.align		4
.L_14:
        /*0018*/ 	.byte	0x04, 0x2f
        /*001a*/ 	.short	(.L_16 - .L_15)
	.align		4
.L_15:
        /*001c*/ 	.word	index@(_ZN7cutlass13device_kernelIN5flash11enable_sm90INS1_16FlashAttnFwdSm90INS1_25CollectiveMainloopFwdSm90ILi2EN4cute5tupleIJNS5_1CILi1EEES8_S8_EEENS6_IJNS7_ILi128EEENS7_ILi160EEENS7_ILi192EEEEEELi128ENS_12float_e4m3_tEfNS_4arch4Sm90ELb1ELb0ELb1ELb1ELb0ELb0ELb0ELb1ELb1ELb0ELb0ELb0EEENS1_21CollectiveEpilogueFwdINS6_IJSA_SA_SB_EEES9_NS_10bfloat16_tESG_Li256ELb1ELb0ELb0ELb1EEENS1_36VarlenDynamicPersistentTileSchedulerILi128ELi160ELi256ELi128ELb0ELb0ELb1ELb1ELb1ELb1EEEEEEEEEvNT_6ParamsE)
        /*0020*/ 	.word	0x00000004


	//----- nvinfo : EIATTR_FRAME_SIZE
	.align		4
.L_16:
        /*0024*/ 	.byte	0x04, 0x11
        /*0026*/ 	.short	(.L_18 - .L_17)
	.align		4
.L_17:
        /*0028*/ 	.word	index@(_ZN7cutlass13device_kernelIN5flash11enable_sm90INS1_16FlashAttnFwdSm90INS1_25CollectiveMainloopFwdSm90ILi2EN4cute5tupleIJNS5_1CILi1EEES8_S8_EEENS6_IJNS7_ILi128EEENS7_ILi160EEENS7_ILi192EEEEEELi128ENS_12float_e4m3_tEfNS_4arch4Sm90ELb1ELb0ELb1ELb1ELb0ELb0ELb0ELb1ELb1ELb0ELb0ELb0EEENS1_21CollectiveEpilogueFwdINS6_IJSA_SA_SB_EEES9_NS_10bfloat16_tESG_Li256ELb1ELb0ELb0ELb1EEENS1_36VarlenDynamicPersistentTileSchedulerILi128ELi160ELi256ELi128ELb0ELb0ELb1ELb1ELb1ELb1EEEEEEEEEvNT_6ParamsE)
        /*002c*/ 	.word	0x00000000


	//----- nvinfo : EIATTR_REGCOUNT
	.align		4
.L_18:
        /*0030*/ 	.byte	0x04, 0x2f
        /*0032*/ 	.short	(.L_20 - .L_19)
	.align		4
.L_19:
        /*0034*/ 	.word	index@(_ZN7cutlass13device_kernelIN5flash11enable_sm90INS1_16FlashAttnFwdSm90INS1_25CollectiveMainloopFwdSm90ILi2EN4cute5tupleIJNS5_1CILi1EEES8_S8_EEENS6_IJNS7_ILi128EEENS7_ILi160EEENS7_ILi192EEEEEELi128ENS_12float_e4m3_tEfNS_4arch4Sm90ELb1ELb0ELb1ELb0ELb0ELb0ELb0ELb1ELb1ELb0ELb0ELb0EEENS1_21CollectiveEpilogueFwdINS6_IJSA_SA_SB_EEES9_NS_10bfloat16_tESG_Li256ELb0ELb0ELb0ELb1EEENS1_30DynamicPersistentTileSchedulerILi256ELi128ELb0ELb0ELb1EEEEEEEEEvNT_6ParamsE)
        /*0038*/ 	.word	0x00000004


	//----- nvinfo : EIATTR_FRAME_SIZE
	.align		4
.L_20:
        /*003c*/ 	.byte	0x04, 0x11
        /*003e*/ 	.short	(.L_22 - .L_21)
	.align		4
.L_21:
        /*0040*/ 	.word	index@(_ZN7cutlass13device_kernelIN5flash11enable_sm90INS1_16FlashAttnFwdSm90INS1_25CollectiveMainloopFwdSm90ILi2EN4cute5tupleIJNS5_1CILi1EEES8_S8_EEENS6_IJNS7_ILi128EEENS7_ILi160EEENS7_ILi192EEEEEELi128ENS_12float_e4m3_tEfNS_4arch4Sm90ELb1ELb0ELb1ELb0ELb0ELb0ELb0ELb1ELb1ELb0ELb0ELb0EEENS1_21CollectiveEpilogueFwdINS6_IJSA_SA_SB_EEES9_NS_10bfloat16_tESG_Li256ELb0ELb0ELb0ELb1EEENS1_30DynamicPersistentTileSchedulerILi256ELi128ELb0ELb0ELb1EEEEEEEEEvNT_6ParamsE)
        /*0044*/ 	.word	0x00000000


	//----- nvinfo : EIATTR_REGCOUNT
	.align		4
.L_22:
        /*0048*/ 	.byte	0x04, 0x2f
        /*004a*/ 	.short	(.L_24 - .L_23)
	.align		4
.L_23:
        /*004c*/ 	.word	index@(_ZN7cutlass13device_kernelIN5flash11enable_sm90INS1_16FlashAttnFwdSm90INS1_25CollectiveMainloopFwdSm90ILi2EN4cute5tupleIJNS5_1CILi1EEES8_S8_EEENS6_IJNS7_ILi128EEESA_NS7_ILi192EEEEEELi128ENS_12float_e4m3_tEfNS_4arch4Sm90ELb0ELb1ELb1ELb1ELb0ELb1ELb0ELb1ELb1ELb0ELb0ELb0EEENS1_21CollectiveEpilogueFwdINS6_IJSA_SA_SA_EEES9_NS_10bfloat16_tESF_Li256ELb1ELb0ELb0ELb1EEENS1_36VarlenDynamicPersistentTileSchedulerILi128ELi128ELi256ELi128ELb0ELb0ELb1ELb1ELb0ELb1EEEEEEEEEvNT_6ParamsE)
        /*0050*/ 	.word	0x00000004


	//----- nvinfo : EIATTR_FRAME_SIZE
	.align		4
.L_24:
        /*0054*/ 	.byte	0x04, 0x11
        /*0056*/ 	.short	(.L_26 - .L_25)
	.align		4
.L_25:
        /*0058*/ 	.word	index@(_ZN7cutlass13device_kernelIN5flash11enable_sm90INS1_16FlashAttnFwdSm90INS1_25CollectiveMainloopFwdSm90ILi2EN4cute5tupleIJNS5_1CILi1EEES8_S8_EEENS6_IJNS7_ILi128EEESA_NS7_ILi192EEEEEELi128ENS_12float_e4m3_tEfNS_4arch4Sm90ELb0ELb1ELb1ELb1ELb0ELb1ELb0ELb1ELb1ELb0ELb0ELb0EEENS1_21CollectiveEpilogueFwdINS6_IJSA_SA_SA_EEES9_NS_10bfloat16_tESF_Li256ELb1ELb0ELb0ELb1EEENS1_36VarlenDynamicPersistentTileSchedulerILi128ELi128ELi256ELi128ELb0ELb0ELb1ELb1ELb0ELb1EEEEEEEEEvNT_6ParamsE)
        /*005c*/ 	.word	0x00000000


	//----- nvinfo : EIATTR_REGCOUNT
	.align		4
.L_26:
        /*0060*/ 	.byte	0x04, 0x2f
        /*0062*/ 	.short	(.L_28 - .L_27)
	.align		4
.L_27:
        /*0064*/ 	.word	index@(_ZN7cutlass13device_kernelIN5flash11enable_sm90INS1_16FlashAttnFwdSm90INS1_25CollectiveMainloopFwdSm90ILi2EN4cute5tupleIJNS5_1CILi1EEES8_S8_EEENS6_IJNS7_ILi128EEESA_NS7_ILi192EEEEEELi128ENS_12float_e4m3_tEfNS_4arch4Sm90ELb0ELb1ELb1ELb1ELb0ELb0ELb0ELb1ELb1ELb0ELb0ELb0EEENS1_21CollectiveEpilogueFwdINS6_IJSA_SA_SA_EEES9_NS_10bfloat16_tESF_Li256ELb1ELb0ELb0ELb1EEENS1_36VarlenDynamicPersistentTileSchedulerILi128ELi128ELi256ELi128ELb0ELb0ELb1ELb1ELb0ELb1EEEEEEEEEvNT_6ParamsE)
        /*0068*/ 	.word	0x00000004


	//----- nvinfo : EIATTR_FRAME_SIZE
	.align		4
.L_28:
        /*006c*/ 	.byte	0x04, 0x11
        /*006e*/ 	.short	(.L_30 - .L_29)
	.align		4
.L_29:
        /*0070*/ 	.word	index@(_ZN7cutlass13device_kernelIN5flash11enable_sm90INS1_16FlashAttnFwdSm90INS1_25CollectiveMainloopFwdSm90ILi2EN4cute5tupleIJNS5_1CILi1EEES8_S8_EEENS6_IJNS7_ILi128EEESA_NS7_ILi192EEEEEELi128ENS_12float_e4m3_tEfNS_4arch4Sm90ELb0ELb1ELb1ELb1ELb0ELb0ELb0ELb1ELb1ELb0ELb0ELb0EEENS1_21CollectiveEpilogueFwdINS6_IJSA_SA_SA_EEES9_NS_10bfloat16_tESF_Li256ELb1ELb0ELb0ELb1EEENS1_36VarlenDynamicPersistentTileSchedulerILi128ELi128ELi256ELi128ELb0ELb0ELb1ELb1ELb0ELb1EEEEEEEEEvNT_6ParamsE)
        /*0074*/ 	.word	0x00000000


	//----- nvinfo : EIATTR_REGCOUNT
	.align		4
.L_30:
        /*0078*/ 	.byte	0x04, 0x2f
        /*007a*/ 	.short	(.L_32 - .L_31)
	.align		4
.L_31:
        /*007c*/ 	.word	index@(_ZN7cutlass13device_kernelIN5flash11enable_sm90INS1_16FlashAttnFwdSm90INS1_25CollectiveMainloopFwdSm90ILi2EN4cute5tupleIJNS5_1CILi1EEES8_S8_EEENS6_IJNS7_ILi128EEESA_NS7_ILi192EEEEEELi128ENS_12float_e4m3_tEfNS_4arch4Sm90ELb0ELb1ELb1ELb0ELb0ELb0ELb0ELb1ELb1ELb0ELb0ELb0EEENS1_21CollectiveEpilogueFwdINS6_IJSA_SA_SA_EEES9_NS_10bfloat16_tESF_Li256ELb0ELb0ELb0ELb1EEENS1_30DynamicPersistentTileSchedulerILi256ELi128ELb0ELb0ELb1EEEEEEEEEvNT_6ParamsE)
        /*0080*/ 	.word	0x00000004


	//----- nvinfo : EIATTR_FRAME_SIZE
	.align		4
.L_32:
        /*0084*/ 	.byte	0x04, 0x11
        /*0086*/ 	.short	(.L_34 - .L_33)
	.align		4
.L_33:
        /*0088*/ 	.word	index@(_ZN7cutlass13device_kernelIN5flash11enable_sm90INS1_16FlashAttnFwdSm90INS1_25CollectiveMainloopFwdSm90ILi2EN4cute5tupleIJNS5_1CILi1EEES8_S8_EEENS6_IJNS7_ILi128EEESA_NS7_ILi192EEEEEELi128ENS_12float_e4m3_tEfNS_4arch4Sm90ELb0ELb1ELb1ELb0ELb0ELb0ELb0ELb1ELb1ELb0ELb0ELb0EEENS1_21CollectiveEpilogueFwdINS6_IJSA_SA_SA_EEES9_NS_10bfloat16_tESF_Li256ELb0ELb0ELb0ELb1EEENS1_30DynamicPersistentTileSchedulerILi256ELi128ELb0ELb0ELb1EEEEEEEEEvNT_6ParamsE)
        /*008c*/ 	.word	0x00000000


	//----- nvinfo : EIATTR_REGCOUNT
	.align		4
.L_34:
        /*0090*/ 	.byte	0x04, 0x2f
        /*0092*/ 	.short	(.L_36 - .L_35)
	.align		4
.L_35:
        /*0094*/ 	.word	index@(_ZN7cutlass13device_kernelIN5flash11enable_sm90INS1_16FlashAttnFwdSm90INS1_25CollectiveMainloopFwdSm90ILi2EN4cute5tupleIJNS5_1CILi1EEES8_S8_EEENS6_IJNS7_ILi128EEENS7_ILi160EEENS7_ILi192EEEEEELi128ENS_12float_e4m3_tEfNS_4arch4Sm90ELb0ELb0ELb1ELb1ELb0ELb1ELb0ELb1ELb1ELb0ELb0ELb0EEENS1_21CollectiveEpilogueFwdINS6_IJSA_SA_SB_EEES9_NS_10bfloat16_tESG_Li256ELb1ELb0ELb0ELb1EEENS1_36VarlenDynamicPersistentTileSchedulerILi128ELi160ELi256ELi128ELb0ELb0ELb1ELb0ELb1ELb1EEEEEEEEEvNT_6ParamsE)
        /*0098*/ 	.word	0x00000004


	//----- nvinfo : EIATTR_FRAME_SIZE
	.align		4
.L_36:
        /*009c*/ 	.byte	0x04, 0x11
        /*009e*/ 	.short	(.L_38 - .L_37)
	.align		4
.L_37:
        /*00a0*/ 	.word	index@(_ZN7cutlass13device_kernelIN5flash11enable_sm90INS1_16FlashAttnFwdSm90INS1_25CollectiveMainloopFwdSm90ILi2EN4cute5tupleIJNS5_1CILi1EEES8_S8_EEENS6_IJNS7_ILi128EEENS7_ILi160EEENS7_ILi192EEEEEELi128ENS_12float_e4m3_tEfNS_4arch4Sm90ELb0ELb0ELb1ELb1ELb0ELb1ELb0ELb1ELb1ELb0ELb0ELb0EEENS1_21CollectiveEpilogueFwdINS6_IJSA_SA_SB_EEES9_NS_10bfloat16_tESG_Li256ELb1ELb0ELb0ELb1EEENS1_36VarlenDynamicPersistentTileSchedulerILi128ELi160ELi256ELi128ELb0ELb0ELb1ELb0ELb1ELb1EEEEEEEEEvNT_6ParamsE)
        /*00a4*/ 	.word	0x00000000


	//----- nvinfo : EIATTR_REGCOUNT
	.align		4
.L_38:
        /*00a8*/ 	.byte	0x04, 0x2f
        /*00aa*/ 	.short	(.L_40 - .L_39)
	.align		4
.L_39:
        /*00ac*/ 	.word	index@(_ZN7cutlass13device_kernelIN5flash11enable_sm90INS1_16FlashAttnFwdSm90INS1_25CollectiveMainloopFwdSm90ILi2EN4cute5tupleIJNS5_1CILi1EEES8_S8_EEENS6_IJNS7_ILi128EEENS7_ILi160EEENS7_ILi192EEEEEELi128ENS_12float_e4m3_tEfNS_4arch4Sm90ELb0ELb0ELb1ELb1ELb0ELb0ELb0ELb1ELb1ELb0ELb0ELb0EEENS1_21CollectiveEpilogueFwdINS6_IJSA_SA_SB_EEES9_NS_10bfloat16_tESG_Li256ELb1ELb0ELb0ELb1EEENS1_36VarlenDynamicPersistentTileSchedulerILi128ELi160ELi256ELi128ELb0ELb0ELb1ELb0ELb1ELb1EEEEEEEEEvNT_6ParamsE)
        /*00b0*/ 	.word	0x00000004


	//----- nvinfo : EIATTR_FRAME_SIZE
	.align		4
.L_40:
        /*00b4*/ 	.byte	0x04, 0x11
        /*00b6*/ 	.short	(.L_42 - .L_41)
	.align		4
.L_41:
        /*00b8*/ 	.word	index@(_ZN7cutlass13device_kernelIN5flash11enable_sm90INS1_16FlashAttnFwdSm90INS1_25CollectiveMainloopFwdSm90ILi2EN4cute5tupleIJNS5_1CILi1EEES8_S8_EEENS6_IJNS7_ILi128EEENS7_ILi160EEENS7_ILi192EEEEEELi128ENS_12float_e4m3_tEfNS_4arch4Sm90ELb0ELb0ELb1ELb1ELb0ELb0ELb0ELb1ELb1ELb0ELb0ELb0EEENS1_21CollectiveEpilogueFwdINS6_IJSA_SA_SB_EEES9_NS_10bfloat16_tESG_Li256ELb1ELb0ELb0ELb1EEENS1_36VarlenDynamicPersistentTileSchedulerILi128ELi160ELi256ELi128ELb0ELb0ELb1ELb0ELb1ELb1EEEEEEEEEvNT_6ParamsE)
        /*00bc*/ 	.word	0x00000000


	//----- nvinfo : EIATTR_REGCOUNT
	.align		4
.L_42:
        /*00c0*/ 	.byte	0x04, 0x2f
        /*00c2*/ 	.short	(.L_44 - .L_43)
	.align		4
.L_43:
        /*00c4*/ 	.word	index@(_ZN7cutlass13device_kernelIN5flash11enable_sm90INS1_16FlashAttnFwdSm90INS1_25CollectiveMainloopFwdSm90ILi2EN4cute5tupleIJNS5_1CILi2EEENS7_ILi1EEES9_EEENS6_IJNS7_ILi128EEENS7_ILi160EEENS7_ILi192EEEEEELi128ENS_12float_e4m3_tEfNS_4arch4Sm90ELb0ELb0ELb1ELb0ELb0ELb0ELb0ELb1ELb1ELb0ELb0ELb0EEENS1_21CollectiveEpilogueFwdINS6_IJSB_SB_SC_EEESA_NS_10bfloat16_tESH_Li256ELb0ELb0ELb0ELb1EEENS1_29StaticPersistentTileSchedulerILb0EEEEEEEEEvNT_6ParamsE)
        /*00c8*/ 	.word	0x00000004


	//----- nvinfo : EIATTR_FRAME_SIZE
	.align		4
.L_44:
        /*00cc*/ 	.byte	0x04, 0x11
        /*00ce*/ 	.short	(.L_46 - .L_45)
	.align		4
.L_45:
        /*00d0*/ 	.word	index@(_ZN7cutlass13device_kernelIN5flash11enable_sm90INS1_16FlashAttnFwdSm90INS1_25CollectiveMainloopFwdSm90ILi2EN4cute5tupleIJNS5_1CILi2EEENS7_ILi1EEES9_EEENS6_IJNS7_ILi128EEENS7_ILi160EEENS7_ILi192EEEEEELi128ENS_12float_e4m3_tEfNS_4arch4Sm90ELb0ELb0ELb1ELb0ELb0ELb0ELb0ELb1ELb1ELb0ELb0ELb0EEENS1_21CollectiveEpilogueFwdINS6_IJSB_SB_SC_EEESA_NS_10bfloat16_tESH_Li256ELb0ELb0ELb0ELb1EEENS1_29StaticPersistentTileSchedulerILb0EEEEEEEEEvNT_6ParamsE)
        /*00d4*/ 	.word	0x00000000


	//----- nvinfo : EIATTR_REGCOUNT
	.align		4
.L_46:
        /*00d8*/ 	.byte	0x04, 0x2f
        /*00da*/ 	.short	(.L_48 - .L_47)
	.align		4
.L_47:
        /*00dc*/ 	.word	index@(_ZN7cutlass13device_kernelIN5flash11enable_sm90INS1_16FlashAttnFwdSm90INS1_25CollectiveMainloopFwdSm90ILi2EN4cute5tupleIJNS5_1CILi1EEES8_S8_EEENS6_IJNS7_ILi128EEENS7_ILi160EEENS7_ILi192EEEEEELi128ENS_12float_e4m3_tEfNS_4arch4Sm90ELb0ELb0ELb1ELb0ELb0ELb0ELb0ELb1ELb1ELb0ELb0ELb0EEENS1_21CollectiveEpilogueFwdINS6_IJSA_SA_SB_EEES9_NS_10bfloat16_tESG_Li256ELb0ELb0ELb0ELb1EEENS1_29StaticPersistentTileSchedulerILb0EEEEEEEEEvNT_6ParamsE)
        /*00e0*/ 	.word	0x00000004


	//----- nvinfo : EIATTR_FRAME_SIZE
	.align		4
.L_48:
        /*00e4*/ 	.byte	0x04, 0x11
        /*00e6*/ 	.short	(.L_50 - .L_49)
	.align		4
.L_49:
        /*00e8*/ 	.word	index@(_ZN7cutlass13device_kernelIN5flash11enable_sm90INS1_16FlashAttnFwdSm90INS1_25CollectiveMainloopFwdSm90ILi2EN4cute5tupleIJNS5_1CILi1EEES8_S8_EEENS6_IJNS7_ILi128EEENS7_ILi160EEENS7_ILi192EEEEEELi128ENS_12float_e4m3_tEfNS_4arch4Sm90ELb0ELb0ELb1ELb0ELb0ELb0ELb0ELb1ELb1ELb0ELb0ELb0EEENS1_21CollectiveEpilogueFwdINS6_IJSA_SA_SB_EEES9_NS_10bfloat16_tESG_Li256ELb0ELb0ELb0ELb1EEENS1_29StaticPersistentTileSchedulerILb0EEEEEEEEEvNT_6ParamsE)
        /*00ec*/ 	.word	0x00000000


	//----- nvinfo : EIATTR_MIN_STACK_SIZE
	.align		4
.L_50:
        /*00f0*/ 	.byte	0x04, 0x12
        /*00f2*/ 	.short	(.L_52 - .L_51)
	.align		4
.L_51:
        /*00f4*/ 	.word	index@(_ZN7cutlass13device_kernelIN5flash11enable_sm90INS1_16FlashAttnFwdSm90INS1_25CollectiveMainloopFwdSm90ILi2EN4cute5tupleIJNS5_1CILi1EEES8_S8_EEENS6_IJNS7_ILi128EEENS7_ILi160EEENS7_ILi192EEEEEELi128ENS_12float_e4m3_tEfNS_4arch4Sm90ELb0ELb0ELb1ELb0ELb0ELb0ELb0ELb1ELb1ELb0ELb0ELb0EEENS1_21CollectiveEpilogueFwdINS6_IJSA_SA_SB_EEES9_NS_10bfloat16_tESG_Li256ELb0ELb0ELb0ELb1EEENS1_29StaticPersistentTileSchedulerILb0EEEEEEEEEvNT_6ParamsE)
        /*00f8*/ 	.word	0x00000000


	//----- nvinfo : EIATTR_MIN_STACK_SIZE
	.align		4
.L_52:
        /*00fc*/ 	.byte	0x04, 0x12
        /*00fe*/ 	.short	(.L_54 - .L_53)
	.align		4
.L_53:
        /*0100*/ 	.word	index@(_ZN7cutlass13device_kernelIN5flash11enable_sm90INS1_16FlashAttnFwdSm90INS1_25CollectiveMainloopFwdSm90ILi2EN4cute5tupleIJNS5_1CILi2EEENS7_ILi1EEES9_EEENS6_IJNS7_ILi128EEENS7_ILi160EEENS7_ILi192EEEEEELi128ENS_12float_e4m3_tEfNS_4arch4Sm90ELb0ELb0ELb1ELb0ELb0ELb0ELb0ELb1ELb1ELb0ELb0ELb0EEENS1_21CollectiveEpilogueFwdINS6_IJSB_SB_SC_EEESA_NS_10bfloat16_tESH_Li256ELb0ELb0ELb0ELb1EEENS1_29StaticPersistentTileSchedulerILb0EEEEEEEEEvNT_6ParamsE)
        /*0104*/ 	.word	0x00000000


	//----- nvinfo : EIATTR_MIN_STACK_SIZE
	.align		4
.L_54:
        /*0108*/ 	.byte	0x04, 0x12
        /*010a*/ 	.short	(.L_56 - .L_55)
	.align		4
.L_55:
        /*010c*/ 	.word	index@(_ZN7cutlass13device_kernelIN5flash11enable_sm90INS1_16FlashAttnFwdSm90INS1_25CollectiveMainloopFwdSm90ILi2EN4cute5tupleIJNS5_1CILi1EEES8_S8_EEENS6_IJNS7_ILi128EEENS7_ILi160EEENS7_ILi192EEEEEELi128ENS_12float_e4m3_tEfNS_4arch4Sm90ELb0ELb0ELb1ELb1ELb0ELb0ELb0ELb1ELb1ELb0ELb0ELb0EEENS1_21CollectiveEpilogueFwdINS6_IJSA_SA_SB_EEES9_NS_10bfloat16_tESG_Li256ELb1ELb0ELb0ELb1EEENS1_36VarlenDynamicPersistentTileSchedulerILi128ELi160ELi256ELi128ELb0ELb0ELb1ELb0ELb1ELb1EEEEEEEEEvNT_6ParamsE)
        /*0110*/ 	.word	0x00000000


	//----- nvinfo : EIATTR_MIN_STACK_SIZE
	.align		4
.L_56:
        /*0114*/ 	.byte	0x04, 0x12
        /*0116*/ 	.short	(.L_58 - .L_57)
	.align		4
.L_57:
        /*0118*/ 	.word	index@(_ZN7cutlass13device_kernelIN5flash11enable_sm90INS1_16FlashAttnFwdSm90INS1_25CollectiveMainloopFwdSm90ILi2EN4cute5tupleIJNS5_1CILi1EEES8_S8_EEENS6_IJNS7_ILi128EEENS7_ILi160EEENS7_ILi192EEEEEELi128ENS_12float_e4m3_tEfNS_4arch4Sm90ELb0ELb0ELb1ELb1ELb0ELb1ELb0ELb1ELb1ELb0ELb0ELb0EEENS1_21CollectiveEpilogueFwdINS6_IJSA_SA_SB_EEES9_NS_10bfloat16_tESG_Li256ELb1ELb0ELb0ELb1EEENS1_36VarlenDynamicPersistentTileSchedulerILi128ELi160ELi256ELi128ELb0ELb0ELb1ELb0ELb1ELb1EEEEEEEEEvNT_6ParamsE)
        /*011c*/ 	.word	0x00000000


	//----- nvinfo : EIATTR_MIN_STACK_SIZE
	.align		4
.L_58:
        /*0120*/ 	.byte	0x04, 0x12
        /*0122*/ 	.short	(.L_60 - .L_59)
	.align		4
.L_59:
        /*0124*/ 	.word	index@(_ZN7cutlass13device_kernelIN5flash11enable_sm90INS1_16FlashAttnFwdSm90INS1_25CollectiveMainloopFwdSm90ILi2EN4cute5tupleIJNS5_1CILi1EEES8_S8_EEENS6_IJNS7_ILi128EEESA_NS7_ILi192EEEEEELi128ENS_12float_e4m3_tEfNS_4arch4Sm90ELb0ELb1ELb1ELb0ELb0ELb0ELb0ELb1ELb1ELb0ELb0ELb0EEENS1_21CollectiveEpilogueFwdINS6_IJSA_SA_SA_EEES9_NS_10bfloat16_tESF_Li256ELb0ELb0ELb0ELb1EEENS1_30DynamicPersistentTileSchedulerILi256ELi128ELb0ELb0ELb1EEEEEEEEEvNT_6ParamsE)
        /*0128*/ 	.word	0x00000000


	//----- nvinfo : EIATTR_MIN_STACK_SIZE
	.align		4
.L_60:
        /*012c*/ 	.byte	0x04, 0x12
        /*012e*/ 	.short	(.L_62 - .L_61)
	.align		4
.L_61:
        /*0130*/ 	.word	index@(_ZN7cutlass13device_kernelIN5flash11enable_sm90INS1_16FlashAttnFwdSm90INS1_25CollectiveMainloopFwdSm90ILi2EN4cute5tupleIJNS5_1CILi1EEES8_S8_EEENS6_IJNS7_ILi128EEESA_NS7_ILi192EEEEEELi128ENS_12float_e4m3_tEfNS_4arch4Sm90ELb0ELb1ELb1ELb1ELb0ELb0ELb0ELb1ELb1ELb0ELb0ELb0EEENS1_21CollectiveEpilogueFwdINS6_IJSA_SA_SA_EEES9_NS_10bfloat16_tESF_Li256ELb1ELb0ELb0ELb1EEENS1_36VarlenDynamicPersistentTileSchedulerILi128ELi128ELi256ELi128ELb0ELb0ELb1ELb1ELb0ELb1EEEEEEEEEvNT_6ParamsE)
        /*0134*/ 	.word	0x00000000


	//----- nvinfo : EIATTR_MIN_STACK_SIZE
	.align		4
.L_62:
        /*0138*/ 	.byte	0x04, 0x12
        /*013a*/ 	.short	(.L_64 - .L_63)
	.align		4
.L_63:
        /*013c*/ 	.word	index@(_ZN7cutlass13device_kernelIN5flash11enable_sm90INS1_16FlashAttnFwdSm90INS1_25CollectiveMainloopFwdSm90ILi2EN4cute5tupleIJNS5_1CILi1EEES8_S8_EEENS6_IJNS7_ILi128EEESA_NS7_ILi192EEEEEELi128ENS_12float_e4m3_tEfNS_4arch4Sm90ELb0ELb1ELb1ELb1ELb0ELb1ELb0ELb1ELb1ELb0ELb0ELb0EEENS1_21CollectiveEpilogueFwdINS6_IJSA_SA_SA_EEES9_NS_10bfloat16_tESF_Li256ELb1ELb0ELb0ELb1EEENS1_36VarlenDynamicPersistentTileSchedulerILi128ELi128ELi256ELi128ELb0ELb0ELb1ELb1ELb0ELb1EEEEEEEEEvNT_6ParamsE)
        /*0140*/ 	.word	0x00000000


	//----- nvinfo : EIATTR_MIN_STACK_SIZE
	.align		4
.L_64:
        /*0144*/ 	.byte	0x04, 0x12
        /*0146*/ 	.short	(.L_66 - .L_65)
	.align		4
.L_65:
        /*0148*/ 	.word	index@(_ZN7cutlass13device_kernelIN5flash11enable_sm90INS1_16FlashAttnFwdSm90INS1_25CollectiveMainloopFwdSm90ILi2EN4cute5tupleIJNS5_1CILi1EEES8_S8_EEENS6_IJNS7_ILi128EEENS7_ILi160EEENS7_ILi192EEEEEELi128ENS_12float_e4m3_tEfNS_4arch4Sm90ELb1ELb0ELb1ELb0ELb0ELb0ELb0ELb1ELb1ELb0ELb0ELb0EEENS1_21CollectiveEpilogueFwdINS6_IJSA_SA_SB_EEES9_NS_10bfloat16_tESG_Li256ELb0ELb0ELb0ELb1EEENS1_30DynamicPersistentTileSchedulerILi256ELi128ELb0ELb0ELb1EEEEEEEEEvNT_6ParamsE)
        /*014c*/ 	.word	0x00000000


	//----- nvinfo : EIATTR_MIN_STACK_SIZE
	.align		4
.L_66:
        /*0150*/ 	.byte	0x04, 0x12
        /*0152*/ 	.short	(.L_68 - .L_67)
	.align		4
.L_67:
        /*0154*/ 	.word	index@(_ZN7cutlass13device_kernelIN5flash11enable_sm90INS1_16FlashAttnFwdSm90INS1_25CollectiveMainloopFwdSm90ILi2EN4cute5tupleIJNS5_1CILi1EEES8_S8_EEENS6_IJNS7_ILi128EEENS7_ILi160EEENS7_ILi192EEEEEELi128ENS_12float_e4m3_tEfNS_4arch4Sm90ELb1ELb0ELb1ELb1ELb0ELb0ELb0ELb1ELb1ELb0ELb0ELb0EEENS1_21CollectiveEpilogueFwdINS6_IJSA_SA_SB_EEES9_NS_10bfloat16_tESG_Li256ELb1ELb0ELb0ELb1EEENS1_36VarlenDynamicPersistentTileSchedulerILi128ELi160ELi256ELi128ELb0ELb0ELb1ELb1ELb1ELb1EEEEEEEEEvNT_6ParamsE)
        /*0158*/ 	.word	0x00000000


	//----- nvinfo : EIATTR_MIN_STACK_SIZE
	.align		4
.L_68:
        /*015c*/ 	.byte	0x04, 0x12
        /*015e*/ 	.short	(.L_70 - .L_69)
	.align		4
.L_69:
        /*0160*/ 	.word	index@(_ZN7cutlass13device_kernelIN5flash11enable_sm90INS1_16FlashAttnFwdSm90INS1_25CollectiveMainloopFwdSm90ILi2EN4cute5tupleIJNS5_1CILi1EEES8_S8_EEENS6_IJNS7_ILi128EEENS7_ILi160EEENS7_ILi192EEEEEELi128ENS_12float_e4m3_tEfNS_4arch4Sm90ELb1ELb0ELb1ELb1ELb0ELb1ELb0ELb1ELb1ELb0ELb0ELb0EEENS1_21CollectiveEpilogueFwdINS6_IJSA_SA_SB_EEES9_NS_10bfloat16_tESG_Li256ELb1ELb0ELb0ELb1EEENS1_36VarlenDynamicPersistentTileSchedulerILi128ELi160ELi256ELi128ELb0ELb0ELb1ELb1ELb1ELb1EEEEEEEEEvNT_6ParamsE)
        /*0164*/ 	.word	0x00000000
.L_70:


//--------------------- .nv.compat                --------------------------
	.section	.nv.compat,"",@"SHT_CUDA_COMPAT_INFO"
	.align	4
        /*0000*/ 	.byte	0x02, 0x09, 0x01, 0x00, 0x02, 0x02, 0x01, 0x00, 0x02, 0x05, 0x05, 0x00, 0x03, 0x07, 0x01, 0x01
        /*0010*/ 	.byte	0x02, 0x03, 0x00, 0x00, 0x02, 0x06, 0x01, 0x00, 0x04, 0x0b, 0x08, 0x00, 0x09, 0x00, 0x00, 0x00
        /*0020*/ 	.byte	0x00, 0x00, 0x00, 0x00


//--------------------- .nv.info._ZN7cutlass13device_kernelIN5flash11enable_sm90INS1_16FlashAttnFwdSm90INS1_25CollectiveMainloopFwdSm90ILi2EN4cute5tupleIJNS5_1CILi1EEES8_S8_EEENS6_IJNS7_ILi128EEENS7_ILi160EEENS7_ILi192EEEEEELi128ENS_12float_e4m3_tEfNS_4arch4Sm90ELb0ELb0ELb1ELb0ELb0ELb0ELb0ELb1ELb1ELb0ELb0ELb0EEENS1_21CollectiveEpilogueFwdINS6_IJSA_SA_SB_EEES9_NS_10bfloat16_tESG_Li256ELb0ELb0ELb0ELb1EEENS1_29StaticPersistentTileSchedulerILb0EEEEEEEEEvNT_6ParamsE --------------------------
	.section	.nv.info._ZN7cutlass13device_kernelIN5flash11enable_sm90INS1_16FlashAttnFwdSm90INS1_25CollectiveMainloopFwdSm90ILi2EN4cute5tupleIJNS5_1CILi1EEES8_S8_EEENS6_IJNS7_ILi128EEENS7_ILi160EEENS7_ILi192EEEEEELi128ENS_12float_e4m3_tEfNS_4arch4Sm90ELb0ELb0ELb1ELb0ELb0ELb0ELb0ELb1ELb1ELb0ELb0ELb0EEENS1_21CollectiveEpilogueFwdINS6_IJSA_SA_SB_EEES9_NS_10bfloat16_tESG_Li256ELb0ELb0ELb0ELb1EEENS1_29StaticPersistentTileSchedulerILb0EEEEEEEEEvNT_6ParamsE,"",@"SHT_CUDA_INFO"
	.sectionflags	@""
	.align	4


	//----- nvinfo : EIATTR_CUDA_API_VERSION
	.align		4
        /*0000*/ 	.byte	0x04, 0x37
        /*0002*/ 	.short	(.L_72 - .L_71)
.L_71:
        /*0004*/ 	.word	0x00000082


	//----- nvinfo : EIATTR_KPARAM_INFO
	.align		4
.L_72:
        /*0008*/ 	.byte	0x04, 0x17
        /*000a*/ 	.short	(.L_74 - .L_73)
.L_73:
        /*000c*/ 	.word	0x00000000
        /*0010*/ 	.short	0x0000
        /*0012*/ 	.short	0x0000
        /*0014*/ 	.byte	0x00, 0xf0, 0x01, 0x2e


	//----- nvinfo : EIATTR_SPARSE_MMA_MASK
	.align		4
.L_74:
        /*0018*/ 	.byte	0x03, 0x50
        /*001a*/ 	.short	0x0000


	//----- nvinfo : EIATTR_MAXREG_COUNT
	.align		4
        /*001c*/ 	.byte	0x03, 0x1b
        /*001e*/ 	.short	0x00a8


	//----- nvinfo : EIATTR_MERCURY_ISA_VERSION
	.align		4
        /*0020*/ 	.byte	0x03, 0x5f
        /*0022*/ 	.short	0x0101


	//----- nvinfo : EIATTR_VRC_CTA_INIT_COUNT
	.align		4
        /*0024*/ 	.byte	0x02, 0x4a
	.zero		1
	.zero		1


	//----- nvinfo : EIATTR_EXIT_INSTR_OFFSETS
	.align		4
        /*0028*/ 	.byte	0x04, 0x1c
        /*002a*/ 	.short	(.L_76 - .L_75)


	//   ....[0]....
.L_75:
        /*002c*/ 	.word	0x00000010


	//----- nvinfo : EIATTR_MAX_THREADS
	.align		4
.L_76:
        /*0030*/ 	.byte	0x04, 0x05
        /*0032*/ 	.short	(.L_78 - .L_77)
.L_77:
        /*0034*/ 	.word	0x00000180
        /*0038*/ 	.word	0x00000001
        /*003c*/ 	.word	0x00000001


	//----- nvinfo : EIATTR_CBANK_PARAM_SIZE
	.align		4
.L_78:
        /*0040*/ 	.byte	0x03, 0x19
        /*0042*/ 	.short	0x0b80


	//----- nvinfo : EIATTR_PARAM_CBANK
	.align		4
        /*0044*/ 	.byte	0x04, 0x0a
        /*0046*/ 	.short	(.L_80 - .L_79)
	.align		4
.L_79:
        /*0048*/ 	.word	index@(.nv.constant0._ZN7cutlass13device_kernelIN5flash11enable_sm90INS1_16FlashAttnFwdSm90INS1_25CollectiveMainloopFwdSm90ILi2EN4cute5tupleIJNS5_1CILi1EEES8_S8_EEENS6_IJNS7_ILi128EEENS7_ILi160EEENS7_ILi192EEEEEELi128ENS_12float_e4m3_tEfNS_4arch4Sm90ELb0ELb0ELb1ELb0ELb0ELb0ELb0ELb1ELb1ELb0ELb0ELb0EEENS1_21CollectiveEpilogueFwdINS6_IJSA_SA_SB_EEES9_NS_10bfloat16_tESG_Li256ELb0ELb0ELb0ELb1EEENS1_29StaticPersistentTileSchedulerILb0EEEEEEEEEvNT_6ParamsE)
        /*004c*/ 	.short	0x0380
        /*004e*/ 	.short	0x0b80


	//----- nvinfo : EIATTR_SW_WAR
	.align		4
.L_80:
        /*0050*/ 	.byte	0x04, 0x36
        /*0052*/ 	.short	(.L_82 - .L_81)
.L_81:
        /*0054*/ 	.word	0x00000008
.L_82:


//--------------------- .nv.info._ZN7cutlass13device_kernelIN5flash11enable_sm90INS1_16FlashAttnFwdSm90INS1_25CollectiveMainloopFwdSm90ILi2EN4cute5tupleIJNS5_1CILi2EEENS7_ILi1EEES9_EEENS6_IJNS7_ILi128EEENS7_ILi160EEENS7_ILi192EEEEEELi128ENS_12float_e4m3_tEfNS_4arch4Sm90ELb0ELb0ELb1ELb0ELb0ELb0ELb0ELb1ELb1ELb0ELb0ELb0EEENS1_21CollectiveEpilogueFwdINS6_IJSB_SB_SC_EEESA_NS_10bfloat16_tESH_Li256ELb0ELb0ELb0ELb1EEENS1_29StaticPersistentTileSchedulerILb0EEEEEEEEEvNT_6ParamsE --------------------------
	.section	.nv.info._ZN7cutlass13device_kernelIN5flash11enable_sm90INS1_16FlashAttnFwdSm90INS1_25CollectiveMainloopFwdSm90ILi2EN4cute5tupleIJNS5_1CILi2EEENS7_ILi1EEES9_EEENS6_IJNS7_ILi128EEENS7_ILi160EEENS7_ILi192EEEEEELi128ENS_12float_e4m3_tEfNS_4arch4Sm90ELb0ELb0ELb1ELb0ELb0ELb0ELb0ELb1ELb1ELb0ELb0ELb0EEENS1_21CollectiveEpilogueFwdINS6_IJSB_SB_SC_EEESA_NS_10bfloat16_tESH_Li256ELb0ELb0ELb0ELb1EEENS1_29StaticPersistentTileSchedulerILb0EEEEEEEEEvNT_6ParamsE,"",@"SHT_CUDA_INFO"
	.sectionflags	@""
	.align	4


	//----- nvinfo : EIATTR_CUDA_API_VERSION
	.align		4
        /*0000*/ 	.byte	0x04, 0x37
        /*0002*/ 	.short	(.L_84 - .L_83)
.L_83:
        /*0004*/ 	.word	0x00000082


	//----- nvinfo : EIATTR_KPARAM_INFO
	.align		4
.L_84:
        /*0008*/ 	.byte	0x04, 0x17
        /*000a*/ 	.short	(.L_86 - .L_85)
.L_85:
        /*000c*/ 	.word	0x00000000
        /*0010*/ 	.short	0x0000
        /*0012*/ 	.short	0x0000
        /*0014*/ 	.byte	0x00, 0xf0, 0x01, 0x2e


	//----- nvinfo : EIATTR_SPARSE_MMA_MASK
	.align		4
.L_86:
        /*0018*/ 	.byte	0x03, 0x50
        /*001a*/ 	.short	0x0000


	//----- nvinfo : EIATTR_MAXREG_COUNT
	.align		4
        /*001c*/ 	.byte	0x03, 0x1b
        /*001e*/ 	.short	0x00a8


	//----- nvinfo : EIATTR_MERCURY_ISA_VERSION
	.align		4
        /*0020*/ 	.byte	0x03, 0x5f
        /*0022*/ 	.short	0x0101


	//----- nvinfo : EIATTR_VRC_CTA_INIT_COUNT
	.align		4
        /*0024*/ 	.byte	0x02, 0x4a
	.zero		1
	.zero		1


	//----- nvinfo : EIATTR_EXIT_INSTR_OFFSETS
	.align		4
        /*0028*/ 	.byte	0x04, 0x1c
        /*002a*/ 	.short	(.L_88 - .L_87)


	//   ....[0]....
.L_87:
        /*002c*/ 	.word	0x00000010


	//----- nvinfo : EIATTR_MAX_THREADS
	.align		4
.L_88:
        /*0030*/ 	.byte	0x04, 0x05
        /*0032*/ 	.short	(.L_90 - .L_89)
.L_89:
        /*0034*/ 	.word	0x00000180
        /*0038*/ 	.word	0x00000001
        /*003c*/ 	.word	0x00000001


	//----- nvinfo : EIATTR_CBANK_PARAM_SIZE
	.align		4
.L_90:
        /*0040*/ 	.byte	0x03, 0x19
        /*0042*/ 	.short	0x0b80


	//----- nvinfo : EIATTR_PARAM_CBANK
	.align		4
        /*0044*/ 	.byte	0x04, 0x0a
        /*0046*/ 	.short	(.L_92 - .L_91)
	.align		4
.L_91:
        /*0048*/ 	.word	index@(.nv.constant0._ZN7cutlass13device_kernelIN5flash11enable_sm90INS1_16FlashAttnFwdSm90INS1_25CollectiveMainloopFwdSm90ILi2EN4cute5tupleIJNS5_1CILi2EEENS7_ILi1EEES9_EEENS6_IJNS7_ILi128EEENS7_ILi160EEENS7_ILi192EEEEEELi128ENS_12float_e4m3_tEfNS_4arch4Sm90ELb0ELb0ELb1ELb0ELb0ELb0ELb0ELb1ELb1ELb0ELb0ELb0EEENS1_21CollectiveEpilogueFwdINS6_IJSB_SB_SC_EEESA_NS_10bfloat16_tESH_Li256ELb0ELb0ELb0ELb1EEENS1_29StaticPersistentTileSchedulerILb0EEEEEEEEEvNT_6ParamsE)
        /*004c*/ 	.short	0x0380
        /*004e*/ 	.short	0x0b80


	//----- nvinfo : EIATTR_SW_WAR
	.align		4
.L_92:
        /*0050*/ 	.byte	0x04, 0x36
        /*0052*/ 	.short	(.L_94 - .L_93)
.L_93:
        /*0054*/ 	.word	0x00000008
.L_94:


//--------------------- .nv.info._ZN7cutlass13device_kernelIN5flash11enable_sm90INS1_16FlashAttnFwdSm90INS1_25CollectiveMainloopFwdSm90ILi2EN4cute5tupleIJNS5_1CILi1EEES8_S8_EEENS6_IJNS7_ILi128EEENS7_ILi160EEENS7_ILi192EEEEEELi128ENS_12float_e4m3_tEfNS_4arch4Sm90ELb0ELb0ELb1ELb1ELb0ELb0ELb0ELb1ELb1ELb0ELb0ELb0EEENS1_21CollectiveEpilogueFwdINS6_IJSA_SA_SB_EEES9_NS_10bfloat16_tESG_Li256ELb1ELb0ELb0ELb1EEENS1_36VarlenDynamicPersistentTileSchedulerILi128ELi160ELi256ELi128ELb0ELb0ELb1ELb0ELb1ELb1EEEEEEEEEvNT_6ParamsE --------------------------
	.section	.nv.info._ZN7cutlass13device_kernelIN5flash11enable_sm90INS1_16FlashAttnFwdSm90INS1_25CollectiveMainloopFwdSm90ILi2EN4cute5tupleIJNS5_1CILi1EEES8_S8_EEENS6_IJNS7_ILi128EEENS7_ILi160EEENS7_ILi192EEEEEELi128ENS_12float_e4m3_tEfNS_4arch4Sm90ELb0ELb0ELb1ELb1ELb0ELb0ELb0ELb1ELb1ELb0ELb0ELb0EEENS1_21CollectiveEpilogueFwdINS6_IJSA_SA_SB_EEES9_NS_10bfloat16_tESG_Li256ELb1ELb0ELb0ELb1EEENS1_36VarlenDynamicPersistentTileSchedulerILi128ELi160ELi256ELi128ELb0ELb0ELb1ELb0ELb1ELb1EEEEEEEEEvNT_6ParamsE,"",@"SHT_CUDA_INFO"
	.sectionflags	@""
	.align	4


	//----- nvinfo : EIATTR_CUDA_API_VERSION
	.align		4
        /*0000*/ 	.byte	0x04, 0x37
        /*0002*/ 	.short	(.L_96 - .L_95)
.L_95:
        /*0004*/ 	.word	0x00000082


	//----- nvinfo : EIATTR_KPARAM_INFO
	.align		4
.L_96:
        /*0008*/ 	.byte	0x04, 0x17
        /*000a*/ 	.short	(.L_98 - .L_97)
.L_97:
        /*000c*/ 	.word	0x00000000
        /*0010*/ 	.short	0x0000
        /*0012*/ 	.short	0x0000
        /*0014*/ 	.byte	0x00, 0xf0, 0x01, 0x28


	//----- nvinfo : EIATTR_SPARSE_MMA_MASK
	.align		4
.L_98:
        /*0018*/ 	.byte	0x03, 0x50
        /*001a*/ 	.short	0x0000


	//----- nvinfo : EIATTR_MAXREG_COUNT
	.align		4
        /*001c*/ 	.byte	0x03, 0x1b
        /*001e*/ 	.short	0x00a8


	//----- nvinfo : EIATTR_MERCURY_ISA_VERSION
	.align		4
        /*0020*/ 	.byte	0x03, 0x5f
        /*0022*/ 	.short	0x0101


	//----- nvinfo : EIATTR_VRC_CTA_INIT_COUNT
	.align		4
        /*0024*/ 	.byte	0x02, 0x4a
	.zero		1
	.zero		1


	//----- nvinfo : EIATTR_EXIT_INSTR_OFFSETS
	.align		4
        /*0028*/ 	.byte	0x04, 0x1c
        /*002a*/ 	.short	(.L_100 - .L_99)


	//   ....[0]....
.L_99:
        /*002c*/ 	.word	0x00000010


	//----- nvinfo : EIATTR_MAX_THREADS
	.align		4
.L_100:
        /*0030*/ 	.byte	0x04, 0x05
        /*0032*/ 	.short	(.L_102 - .L_101)
.L_101:
        /*0034*/ 	.word	0x00000180
        /*0038*/ 	.word	0x00000001
        /*003c*/ 	.word	0x00000001


	//----- nvinfo : EIATTR_CBANK_PARAM_SIZE
	.align		4
.L_102:
        /*0040*/ 	.byte	0x03, 0x19
        /*0042*/ 	.short	0x0a00


	//----- nvinfo : EIATTR_PARAM_CBANK
	.align		4
        /*0044*/ 	.byte	0x04, 0x0a
        /*0046*/ 	.short	(.L_104 - .L_103)
	.align		4
.L_103:
        /*0048*/ 	.word	index@(.nv.constant0._ZN7cutlass13device_kernelIN5flash11enable_sm90INS1_16FlashAttnFwdSm90INS1_25CollectiveMainloopFwdSm90ILi2EN4cute5tupleIJNS5_1CILi1EEES8_S8_EEENS6_IJNS7_ILi128EEENS7_ILi160EEENS7_ILi192EEEEEELi128ENS_12float_e4m3_tEfNS_4arch4Sm90ELb0ELb0ELb1ELb1ELb0ELb0ELb0ELb1ELb1ELb0ELb0ELb0EEENS1_21CollectiveEpilogueFwdINS6_IJSA_SA_SB_EEES9_NS_10bfloat16_tESG_Li256ELb1ELb0ELb0ELb1EEENS1_36VarlenDynamicPersistentTileSchedulerILi128ELi160ELi256ELi128ELb0ELb0ELb1ELb0ELb1ELb1EEEEEEEEEvNT_6ParamsE)
        /*004c*/ 	.short	0x0380
        /*004e*/ 	.short	0x0a00


	//----- nvinfo : EIATTR_SW_WAR
	.align		4
.L_104:
        /*0050*/ 	.byte	0x04, 0x36
        /*0052*/ 	.short	(.L_106 - .L_105)
.L_105:
        /*0054*/ 	.word	0x00000008
.L_106:


//--------------------- .nv.info._ZN7cutlass13device_kernelIN5flash11enable_sm90INS1_16FlashAttnFwdSm90INS1_25CollectiveMainloopFwdSm90ILi2EN4cute5tupleIJNS5_1CILi1EEES8_S8_EEENS6_IJNS7_ILi128EEENS7_ILi160EEENS7_ILi192EEEEEELi128ENS_12float_e4m3_tEfNS_4arch4Sm90ELb0ELb0ELb1ELb1ELb0ELb1ELb0ELb1ELb1ELb0ELb0ELb0EEENS1_21CollectiveEpilogueFwdINS6_IJSA_SA_SB_EEES9_NS_10bfloat16_tESG_Li256ELb1ELb0ELb0ELb1EEENS1_36VarlenDynamicPersistentTileSchedulerILi128ELi160ELi256ELi128ELb0ELb0ELb1ELb0ELb1ELb1EEEEEEEEEvNT_6ParamsE --------------------------
	.section	.nv.info._ZN7cutlass13device_kernelIN5flash11enable_sm90INS1_16FlashAttnFwdSm90INS1_25CollectiveMainloopFwdSm90ILi2EN4cute5tupleIJNS5_1CILi1EEES8_S8_EEENS6_IJNS7_ILi128EEENS7_ILi160EEENS7_ILi192EEEEEELi128ENS_12float_e4m3_tEfNS_4arch4Sm90ELb0ELb0ELb1ELb1ELb0ELb1ELb0ELb1ELb1ELb0ELb0ELb0EEENS1_21CollectiveEpilogueFwdINS6_IJSA_SA_SB_EEES9_NS_10bfloat16_tESG_Li256ELb1ELb0ELb0ELb1EEENS1_36VarlenDynamicPersistentTileSchedulerILi128ELi160ELi256ELi128ELb0ELb0ELb1ELb0ELb1ELb1EEEEEEEEEvNT_6ParamsE,"",@"SHT_CUDA_INFO"
	.sectionflags	@""
	.align	4


	//----- nvinfo : EIATTR_CUDA_API_VERSION
	.align		4
        /*0000*/ 	.byte	0x04, 0x37
        /*0002*/ 	.short	(.L_108 - .L_107)
.L_107:
        /*0004*/ 	.word	0x00000082


	//----- nvinfo : EIATTR_KPARAM_INFO
	.align		4
.L_108:
        /*0008*/ 	.byte	0x04, 0x17
        /*000a*/ 	.short	(.L_110 - .L_109)
.L_109:
        /*000c*/ 	.word	0x00000000
        /*0010*/ 	.short	0x0000
        /*0012*/ 	.short	0x0000
        /*0014*/ 	.byte	0x00, 0xf0, 0x01, 0x28


	//----- nvinfo : EIATTR_SPARSE_MMA_MASK
	.align		4
.L_110:
        /*0018*/ 	.byte	0x03, 0x50
        /*001a*/ 	.short	0x0000


	//----- nvinfo : EIATTR_MAXREG_COUNT
	.align		4
        /*001c*/ 	.byte	0x03, 0x1b
        /*001e*/ 	.short	0x00a8


	//----- nvinfo : EIATTR_MERCURY_ISA_VERSION
	.align		4
        /*0020*/ 	.byte	0x03, 0x5f
        /*0022*/ 	.short	0x0101


	//----- nvinfo : EIATTR_VRC_CTA_INIT_COUNT
	.align		4
        /*0024*/ 	.byte	0x02, 0x4a
	.zero		1
	.zero		1


	//----- nvinfo : EIATTR_EXIT_INSTR_OFFSETS
	.align		4
        /*0028*/ 	.byte	0x04, 0x1c
        /*002a*/ 	.short	(.L_112 - .L_111)


	//   ....[0]....
.L_111:
        /*002c*/ 	.word	0x00000010


	//----- nvinfo : EIATTR_MAX_THREADS
	.align		4
.L_112:
        /*0030*/ 	.byte	0x04, 0x05
        /*0032*/ 	.short	(.L_114 - .L_113)
.L_113:
        /*0034*/ 	.word	0x00000180
        /*0038*/ 	.word	0x00000001
        /*003c*/ 	.word	0x00000001


	//----- nvinfo : EIATTR_CBANK_PARAM_SIZE
	.align		4
.L_114:
        /*0040*/ 	.byte	0x03, 0x19
        /*0042*/ 	.short	0x0a00


	//----- nvinfo : EIATTR_PARAM_CBANK
	.align		4
        /*0044*/ 	.byte	0x04, 0x0a
        /*0046*/ 	.short	(.L_116 - .L_115)
	.align		4
.L_115:
        /*0048*/ 	.word	index@(.nv.constant0._ZN7cutlass13device_kernelIN5flash11enable_sm90INS1_16FlashAttnFwdSm90INS1_25CollectiveMainloopFwdSm90ILi2EN4cute5tupleIJNS5_1CILi1EEES8_S8_EEENS6_IJNS7_ILi128EEENS7_ILi160EEENS7_ILi192EEEEEELi128ENS_12float_e4m3_tEfNS_4arch4Sm90ELb0ELb0ELb1ELb1ELb0ELb1ELb0ELb1ELb1ELb0ELb0ELb0EEENS1_21CollectiveEpilogueFwdINS6_IJSA_SA_SB_EEES9_NS_10bfloat16_tESG_Li256ELb1ELb0ELb0ELb1EEENS1_36VarlenDynamicPersistentTileSchedulerILi128ELi160ELi256ELi128ELb0ELb0ELb1ELb0ELb1ELb1EEEEEEEEEvNT_6ParamsE)
        /*004c*/ 	.short	0x0380
        /*004e*/ 	.short	0x0a00


	//----- nvinfo : EIATTR_SW_WAR
	.align		4
.L_116:
        /*0050*/ 	.byte	0x04, 0x36
        /*0052*/ 	.short	(.L_118 - .L_117)
.L_117:
        /*0054*/ 	.word	0x00000008
.L_118:


//--------------------- .nv.info._ZN7cutlass13device_kernelIN5flash11enable_sm90INS1_16FlashAttnFwdSm90INS1_25CollectiveMainloopFwdSm90ILi2EN4cute5tupleIJNS5_1CILi1EEES8_S8_EEENS6_IJNS7_ILi128EEESA_NS7_ILi192EEEEEELi128ENS_12float_e4m3_tEfNS_4arch4Sm90ELb0ELb1ELb1ELb0ELb0ELb0ELb0ELb1ELb1ELb0ELb0ELb0EEENS1_21CollectiveEpilogueFwdINS6_IJSA_SA_SA_EEES9_NS_10bfloat16_tESF_Li256ELb0ELb0ELb0ELb1EEENS1_30DynamicPersistentTileSchedulerILi256ELi128ELb0ELb0ELb1EEEEEEEEEvNT_6ParamsE --------------------------
	.section	.nv.info._ZN7cutlass13device_kernelIN5flash11enable_sm90INS1_16FlashAttnFwdSm90INS1_25CollectiveMainloopFwdSm90ILi2EN4cute5tupleIJNS5_1CILi1EEES8_S8_EEENS6_IJNS7_ILi128EEESA_NS7_ILi192EEEEEELi128ENS_12float_e4m3_tEfNS_4arch4Sm90ELb0ELb1ELb1ELb0ELb0ELb0ELb0ELb1ELb1ELb0ELb0ELb0EEENS1_21CollectiveEpilogueFwdINS6_IJSA_SA_SA_EEES9_NS_10bfloat16_tESF_Li256ELb0ELb0ELb0ELb1EEENS1_30DynamicPersistentTileSchedulerILi256ELi128ELb0ELb0ELb1EEEEEEEEEvNT_6ParamsE,"",@"SHT_CUDA_INFO"
	.sectionflags	@""
	.align	4


	//----- nvinfo : EIATTR_CUDA_API_VERSION
	.align		4
        /*0000*/ 	.byte	0x04, 0x37
        /*0002*/ 	.short	(.L_120 - .L_119)
.L_119:
        /*0004*/ 	.word	0x00000082


	//----- nvinfo : EIATTR_KPARAM_INFO
	.align		4
.L_120:
        /*0008*/ 	.byte	0x04, 0x17
        /*000a*/ 	.short	(.L_122 - .L_121)
.L_121:
        /*000c*/ 	.word	0x00000000
        /*0010*/ 	.short	0x0000
        /*0012*/ 	.short	0x0000
        /*0014*/ 	.byte	0x00, 0xf0, 0x01, 0x2e


	//----- nvinfo : EIATTR_SPARSE_MMA_MASK
	.align		4
.L_122:
        /*0018*/ 	.byte	0x03, 0x50
        /*001a*/ 	.short	0x0000


	//----- nvinfo : EIATTR_MAXREG_COUNT
	.align		4
        /*001c*/ 	.byte	0x03, 0x1b
        /*001e*/ 	.short	0x00a8


	//----- nvinfo : EIATTR_MERCURY_ISA_VERSION
	.align		4
        /*0020*/ 	.byte	0x03, 0x5f
        /*0022*/ 	.short	0x0101


	//----- nvinfo : EIATTR_VRC_CTA_INIT_COUNT
	.align		4
        /*0024*/ 	.byte	0x02, 0x4a
	.zero		1
	.zero		1


	//----- nvinfo : EIATTR_EXIT_INSTR_OFFSETS
	.align		4
        /*0028*/ 	.byte	0x04, 0x1c
        /*002a*/ 	.short	(.L_124 - .L_123)


	//   ....[0]....
.L_123:
        /*002c*/ 	.word	0x00000010


	//----- nvinfo : EIATTR_MAX_THREADS
	.align		4
.L_124:
        /*0030*/ 	.byte	0x04, 0x05
        /*0032*/ 	.short	(.L_126 - .L_125)
.L_125:
        /*0034*/ 	.word	0x00000180
        /*0038*/ 	.word	0x00000001
        /*003c*/ 	.word	0x00000001


	//----- nvinfo : EIATTR_CBANK_PARAM_SIZE
	.align		4
.L_126:
        /*0040*/ 	.byte	0x03, 0x19
        /*0042*/ 	.short	0x0b80


	//----- nvinfo : EIATTR_PARAM_CBANK
	.align		4
        /*0044*/ 	.byte	0x04, 0x0a
        /*0046*/ 	.short	(.L_128 - .L_127)
	.align		4
.L_127:
        /*0048*/ 	.word	index@(.nv.constant0._ZN7cutlass13device_kernelIN5flash11enable_sm90INS1_16FlashAttnFwdSm90INS1_25CollectiveMainloopFwdSm90ILi2EN4cute5tupleIJNS5_1CILi1EEES8_S8_EEENS6_IJNS7_ILi128EEESA_NS7_ILi192EEEEEELi128ENS_12float_e4m3_tEfNS_4arch4Sm90ELb0ELb1ELb1ELb0ELb0ELb0ELb0ELb1ELb1ELb0ELb0ELb0EEENS1_21CollectiveEpilogueFwdINS6_IJSA_SA_SA_EEES9_NS_10bfloat16_tESF_Li256ELb0ELb0ELb0ELb1EEENS1_30DynamicPersistentTileSchedulerILi256ELi128ELb0ELb0ELb1EEEEEEEEEvNT_6ParamsE)
        /*004c*/ 	.short	0x0380
        /*004e*/ 	.short	0x0b80


	//----- nvinfo : EIATTR_SW_WAR
	.align		4
.L_128:
        /*0050*/ 	.byte	0x04, 0x36
        /*0052*/ 	.short	(.L_130 - .L_129)
.L_129:
        /*0054*/ 	.word	0x00000008
.L_130:


//--------------------- .nv.info._ZN7cutlass13device_kernelIN5flash11enable_sm90INS1_16FlashAttnFwdSm90INS1_25CollectiveMainloopFwdSm90ILi2EN4cute5tupleIJNS5_1CILi1EEES8_S8_EEENS6_IJNS7_ILi128EEESA_NS7_ILi192EEEEEELi128ENS_12float_e4m3_tEfNS_4arch4Sm90ELb0ELb1ELb1ELb1ELb0ELb0ELb0ELb1ELb1ELb0ELb0ELb0EEENS1_21CollectiveEpilogueFwdINS6_IJSA_SA_SA_EEES9_NS_10bfloat16_tESF_Li256ELb1ELb0ELb0ELb1EEENS1_36VarlenDynamicPersistentTileSchedulerILi128ELi128ELi256ELi128ELb0ELb0ELb1ELb1ELb0ELb1EEEEEEEEEvNT_6ParamsE --------------------------
	.section	.nv.info._ZN7cutlass13device_kernelIN5flash11enable_sm90INS1_16FlashAttnFwdSm90INS1_25CollectiveMainloopFwdSm90ILi2EN4cute5tupleIJNS5_1CILi1EEES8_S8_EEENS6_IJNS7_ILi128EEESA_NS7_ILi192EEEEEELi128ENS_12float_e4m3_tEfNS_4arch4Sm90ELb0ELb1ELb1ELb1ELb0ELb0ELb0ELb1ELb1ELb0ELb0ELb0EEENS1_21CollectiveEpilogueFwdINS6_IJSA_SA_SA_EEES9_NS_10bfloat16_tESF_Li256ELb1ELb0ELb0ELb1EEENS1_36VarlenDynamicPersistentTileSchedulerILi128ELi128ELi256ELi128ELb0ELb0ELb1ELb1ELb0ELb1EEEEEEEEEvNT_6ParamsE,"",@"SHT_CUDA_INFO"
	.sectionflags	@""
	.align	4


	//----- nvinfo : EIATTR_CUDA_API_VERSION
	.align		4
        /*0000*/ 	.byte	0x04, 0x37
        /*0002*/ 	.short	(.L_132 - .L_131)
.L_131:
        /*0004*/ 	.word	0x00000082


	//----- nvinfo : EIATTR_KPARAM_INFO
	.align		4
.L_132:
        /*0008*/ 	.byte	0x04, 0x17
        /*000a*/ 	.short	(.L_134 - .L_133)
.L_133:
        /*000c*/ 	.word	0x00000000
        /*0010*/ 	.short	0x0000
        /*0012*/ 	.short	0x0000
        /*0014*/ 	.byte	0x00, 0xf0, 0x01, 0x28


	//----- nvinfo : EIATTR_SPARSE_MMA_MASK
	.align		4
.L_134:
        /*0018*/ 	.byte	0x03, 0x50
        /*001a*/ 	.short	0x0000


	//----- nvinfo : EIATTR_MAXREG_COUNT
	.align		4
        /*001c*/ 	.byte	0x03, 0x1b
        /*001e*/ 	.short	0x00a8


	//----- nvinfo : EIATTR_MERCURY_ISA_VERSION
	.align		4
        /*0020*/ 	.byte	0x03, 0x5f
        /*0022*/ 	.short	0x0101


	//----- nvinfo : EIATTR_VRC_CTA_INIT_COUNT
	.align		4
        /*0024*/ 	.byte	0x02, 0x4a
	.zero		1
	.zero		1


	//----- nvinfo : EIATTR_EXIT_INSTR_OFFSETS
	.align		4
        /*0028*/ 	.byte	0x04, 0x1c
        /*002a*/ 	.short	(.L_136 - .L_135)


	//   ....[0]....
.L_135:
        /*002c*/ 	.word	0x00000010


	//----- nvinfo : EIATTR_MAX_THREADS
	.align		4
.L_136:
        /*0030*/ 	.byte	0x04, 0x05
        /*0032*/ 	.short	(.L_138 - .L_137)
.L_137:
        /*0034*/ 	.word	0x00000180
        /*0038*/ 	.word	0x00000001
        /*003c*/ 	.word	0x00000001


	//----- nvinfo : EIATTR_CBANK_PARAM_SIZE
	.align		4
.L_138:
        /*0040*/ 	.byte	0x03, 0x19
        /*0042*/ 	.short	0x0a00


	//----- nvinfo : EIATTR_PARAM_CBANK
	.align		4
        /*0044*/ 	.byte	0x04, 0x0a
        /*0046*/ 	.short	(.L_140 - .L_139)
	.align		4
.L_139:
        /*0048*/ 	.word	index@(.nv.constant0._ZN7cutlass13device_kernelIN5flash11enable_sm90INS1_16FlashAttnFwdSm90INS1_25CollectiveMainloopFwdSm90ILi2EN4cute5tupleIJNS5_1CILi1EEES8_S8_EEENS6_IJNS7_ILi128EEESA_NS7_ILi192EEEEEELi128ENS_12float_e4m3_tEfNS_4arch4Sm90ELb0ELb1ELb1ELb1ELb0ELb0ELb0ELb1ELb1ELb0ELb0ELb0EEENS1_21CollectiveEpilogueFwdINS6_IJSA_SA_SA_EEES9_NS_10bfloat16_tESF_Li256ELb1ELb0ELb0ELb1EEENS1_36VarlenDynamicPersistentTileSchedulerILi128ELi128ELi256ELi128ELb0ELb0ELb1ELb1ELb0ELb1EEEEEEEEEvNT_6ParamsE)
        /*004c*/ 	.short	0x0380
        /*004e*/ 	.short	0x0a00


	//----- nvinfo : EIATTR_SW_WAR
	.align		4
.L_140:
        /*0050*/ 	.byte	0x04, 0x36
        /*0052*/ 	.short	(.L_142 - .L_141)
.L_141:
        /*0054*/ 	.word	0x00000008
.L_142:


//--------------------- .nv.info._ZN7cutlass13device_kernelIN5flash11enable_sm90INS1_16FlashAttnFwdSm90INS1_25CollectiveMainloopFwdSm90ILi2EN4cute5tupleIJNS5_1CILi1EEES8_S8_EEENS6_IJNS7_ILi128EEESA_NS7_ILi192EEEEEELi128ENS_12float_e4m3_tEfNS_4arch4Sm90ELb0ELb1ELb1ELb1ELb0ELb1ELb0ELb1ELb1ELb0ELb0ELb0EEENS1_21CollectiveEpilogueFwdINS6_IJSA_SA_SA_EEES9_NS_10bfloat16_tESF_Li256ELb1ELb0ELb0ELb1EEENS1_36VarlenDynamicPersistentTileSchedulerILi128ELi128ELi256ELi128ELb0ELb0ELb1ELb1ELb0ELb1EEEEEEEEEvNT_6ParamsE --------------------------
	.section	.nv.info._ZN7cutlass13device_kernelIN5flash11enable_sm90INS1_16FlashAttnFwdSm90INS1_25CollectiveMainloopFwdSm90ILi2EN4cute5tupleIJNS5_1CILi1EEES8_S8_EEENS6_IJNS7_ILi128EEESA_NS7_ILi192EEEEEELi128ENS_12float_e4m3_tEfNS_4arch4Sm90ELb0ELb1ELb1ELb1ELb0ELb1ELb0ELb1ELb1ELb0ELb0ELb0EEENS1_21CollectiveEpilogueFwdINS6_IJSA_SA_SA_EEES9_NS_10bfloat16_tESF_Li256ELb1ELb0ELb0ELb1EEENS1_36VarlenDynamicPersistentTileSchedulerILi128ELi128ELi256ELi128ELb0ELb0ELb1ELb1ELb0ELb1EEEEEEEEEvNT_6ParamsE,"",@"SHT_CUDA_INFO"
	.sectionflags	@""
	.align	4


	//----- nvinfo : EIATTR_CUDA_API_VERSION
	.align		4
        /*0000*/ 	.byte	0x04, 0x37
        /*0002*/ 	.short	(.L_144 - .L_143)
.L_143:
        /*0004*/ 	.word	0x00000082


	//----- nvinfo : EIATTR_KPARAM_INFO
	.align		4
.L_144:
        /*0008*/ 	.byte	0x04, 0x17
        /*000a*/ 	.short	(.L_146 - .L_145)
.L_145:
        /*000c*/ 	.word	0x00000000
        /*0010*/ 	.short	0x0000
        /*0012*/ 	.short	0x0000
        /*0014*/ 	.byte	0x00, 0xf0, 0x01, 0x28


	//----- nvinfo : EIATTR_SPARSE_MMA_MASK
	.align		4
.L_146:
        /*0018*/ 	.byte	0x03, 0x50
        /*001a*/ 	.short	0x0000


	//----- nvinfo : EIATTR_MAXREG_COUNT
	.align		4
        /*001c*/ 	.byte	0x03, 0x1b
        /*001e*/ 	.short	0x00a8


	//----- nvinfo : EIATTR_MERCURY_ISA_VERSION
	.align		4
        /*0020*/ 	.byte	0x03, 0x5f
        /*0022*/ 	.short	0x0101


	//----- nvinfo : EIATTR_VRC_CTA_INIT_COUNT
	.align		4
        /*0024*/ 	.byte	0x02, 0x4a
	.zero		1
	.zero		1


	//----- nvinfo : EIATTR_EXIT_INSTR_OFFSETS
	.align		4
        /*0028*/ 	.byte	0x04, 0x1c
        /*002a*/ 	.short	(.L_148 - .L_147)


	//   ....[0]....
.L_147:
        /*002c*/ 	.word	0x00000010


	//----- nvinfo : EIATTR_MAX_THREADS
	.align		4
.L_148:
        /*0030*/ 	.byte	0x04, 0x05
        /*0032*/ 	.short	(.L_150 - .L_149)
.L_149:
        /*0034*/ 	.word	0x00000180
        /*0038*/ 	.word	0x00000001
        /*003c*/ 	.word	0x00000001


	//----- nvinfo : EIATTR_CBANK_PARAM_SIZE
	.align		4
.L_150:
        /*0040*/ 	.byte	0x03, 0x19
        /*0042*/ 	.short	0x0a00


	//----- nvinfo : EIATTR_PARAM_CBANK
	.align		4
        /*0044*/ 	.byte	0x04, 0x0a
        /*0046*/ 	.short	(.L_152 - .L_151)
	.align		4
.L_151:
        /*0048*/ 	.word	index@(.nv.constant0._ZN7cutlass13device_kernelIN5flash11enable_sm90INS1_16FlashAttnFwdSm90INS1_25CollectiveMainloopFwdSm90ILi2EN4cute5tupleIJNS5_1CILi1EEES8_S8_EEENS6_IJNS7_ILi128EEESA_NS7_ILi192EEEEEELi128ENS_12float_e4m3_tEfNS_4arch4Sm90ELb0ELb1ELb1ELb1ELb0ELb1ELb0ELb1ELb1ELb0ELb0ELb0EEENS1_21CollectiveEpilogueFwdINS6_IJSA_SA_SA_EEES9_NS_10bfloat16_tESF_Li256ELb1ELb0ELb0ELb1EEENS1_36VarlenDynamicPersistentTileSchedulerILi128ELi128ELi256ELi128ELb0ELb0ELb1ELb1ELb0ELb1EEEEEEEEEvNT_6ParamsE)
        /*004c*/ 	.short	0x0380
        /*004e*/ 	.short	0x0a00


	//----- nvinfo : EIATTR_SW_WAR
	.align		4
.L_152:
        /*0050*/ 	.byte	0x04, 0x36
        /*0052*/ 	.short	(.L_154 - .L_153)
.L_153:
        /*0054*/ 	.word	0x00000008
.L_154:


//--------------------- .nv.info._ZN7cutlass13device_kernelIN5flash11enable_sm90INS1_16FlashAttnFwdSm90INS1_25CollectiveMainloopFwdSm90ILi2EN4cute5tupleIJNS5_1CILi1EEES8_S8_EEENS6_IJNS7_ILi128EEENS7_ILi160EEENS7_ILi192EEEEEELi128ENS_12float_e4m3_tEfNS_4arch4Sm90ELb1ELb0ELb1ELb0ELb0ELb0ELb0ELb1ELb1ELb0ELb0ELb0EEENS1_21CollectiveEpilogueFwdINS6_IJSA_SA_SB_EEES9_NS_10bfloat16_tESG_Li256ELb0ELb0ELb0ELb1EEENS1_30DynamicPersistentTileSchedulerILi256ELi128ELb0ELb0ELb1EEEEEEEEEvNT_6ParamsE --------------------------
	.section	.nv.info._ZN7cutlass13device_kernelIN5flash11enable_sm90INS1_16FlashAttnFwdSm90INS1_25CollectiveMainloopFwdSm90ILi2EN4cute5tupleIJNS5_1CILi1EEES8_S8_EEENS6_IJNS7_ILi128EEENS7_ILi160EEENS7_ILi192EEEEEELi128ENS_12float_e4m3_tEfNS_4arch4Sm90ELb1ELb0ELb1ELb0ELb0ELb0ELb0ELb1ELb1ELb0ELb0ELb0EEENS1_21CollectiveEpilogueFwdINS6_IJSA_SA_SB_EEES9_NS_10bfloat16_tESG_Li256ELb0ELb0ELb0ELb1EEENS1_30DynamicPersistentTileSchedulerILi256ELi128ELb0ELb0ELb1EEEEEEEEEvNT_6ParamsE,"",@"SHT_CUDA_INFO"
	.sectionflags	@""
	.align	4


	//----- nvinfo : EIATTR_CUDA_API_VERSION
	.align		4
        /*0000*/ 	.byte	0x04, 0x37
        /*0002*/ 	.short	(.L_156 - .L_155)
.L_155:
        /*0004*/ 	.word	0x00000082


	//----- nvinfo : EIATTR_KPARAM_INFO
	.align		4
.L_156:
        /*0008*/ 	.byte	0x04, 0x17
        /*000a*/ 	.short	(.L_158 - .L_157)
.L_157:
        /*000c*/ 	.word	0x00000000
        /*0010*/ 	.short	0x0000
        /*0012*/ 	.short	0x0000
        /*0014*/ 	.byte	0x00, 0xf0, 0x01, 0x2e


	//----- nvinfo : EIATTR_SPARSE_MMA_MASK
	.align		4
.L_158:
        /*0018*/ 	.byte	0x03, 0x50
        /*001a*/ 	.short	0x0000


	//----- nvinfo : EIATTR_MAXREG_COUNT
	.align		4
        /*001c*/ 	.byte	0x03, 0x1b
        /*001e*/ 	.short	0x00a8


	//----- nvinfo : EIATTR_MERCURY_ISA_VERSION
	.align		4
        /*0020*/ 	.byte	0x03, 0x5f
        /*0022*/ 	.short	0x0101


	//----- nvinfo : EIATTR_VRC_CTA_INIT_COUNT
	.align		4
        /*0024*/ 	.byte	0x02, 0x4a
	.zero		1
	.zero		1


	//----- nvinfo : EIATTR_EXIT_INSTR_OFFSETS
	.align		4
        /*0028*/ 	.byte	0x04, 0x1c
        /*002a*/ 	.short	(.L_160 - .L_159)


	//   ....[0]....
.L_159:
        /*002c*/ 	.word	0x00000010


	//----- nvinfo : EIATTR_MAX_THREADS
	.align		4
.L_160:
        /*0030*/ 	.byte	0x04, 0x05
        /*0032*/ 	.short	(.L_162 - .L_161)
.L_161:
        /*0034*/ 	.word	0x00000180
        /*0038*/ 	.word	0x00000001
        /*003c*/ 	.word	0x00000001


	//----- nvinfo : EIATTR_CBANK_PARAM_SIZE
	.align		4
.L_162:
        /*0040*/ 	.byte	0x03, 0x19
        /*0042*/ 	.short	0x0b80


	//----- nvinfo : EIATTR_PARAM_CBANK
	.align		4
        /*0044*/ 	.byte	0x04, 0x0a
        /*0046*/ 	.short	(.L_164 - .L_163)
	.align		4
.L_163:
        /*0048*/ 	.word	index@(.nv.constant0._ZN7cutlass13device_kernelIN5flash11enable_sm90INS1_16FlashAttnFwdSm90INS1_25CollectiveMainloopFwdSm90ILi2EN4cute5tupleIJNS5_1CILi1EEES8_S8_EEENS6_IJNS7_ILi128EEENS7_ILi160EEENS7_ILi192EEEEEELi128ENS_12float_e4m3_tEfNS_4arch4Sm90ELb1ELb0ELb1ELb0ELb0ELb0ELb0ELb1ELb1ELb0ELb0ELb0EEENS1_21CollectiveEpilogueFwdINS6_IJSA_SA_SB_EEES9_NS_10bfloat16_tESG_Li256ELb0ELb0ELb0ELb1EEENS1_30DynamicPersistentTileSchedulerILi256ELi128ELb0ELb0ELb1EEEEEEEEEvNT_6ParamsE)
        /*004c*/ 	.short	0x0380
        /*004e*/ 	.short	0x0b80


	//----- nvinfo : EIATTR_SW_WAR
	.align		4
.L_164:
        /*0050*/ 	.byte	0x04, 0x36
        /*0052*/ 	.short	(.L_166 - .L_165)
.L_165:
        /*0054*/ 	.word	0x00000008
.L_166:


//--------------------- .nv.info._ZN7cutlass13device_kernelIN5flash11enable_sm90INS1_16FlashAttnFwdSm90INS1_25CollectiveMainloopFwdSm90ILi2EN4cute5tupleIJNS5_1CILi1EEES8_S8_EEENS6_IJNS7_ILi128EEENS7_ILi160EEENS7_ILi192EEEEEELi128ENS_12float_e4m3_tEfNS_4arch4Sm90ELb1ELb0ELb1ELb1ELb0ELb0ELb0ELb1ELb1ELb0ELb0ELb0EEENS1_21CollectiveEpilogueFwdINS6_IJSA_SA_SB_EEES9_NS_10bfloat16_tESG_Li256ELb1ELb0ELb0ELb1EEENS1_36VarlenDynamicPersistentTileSchedulerILi128ELi160ELi256ELi128ELb0ELb0ELb1ELb1ELb1ELb1EEEEEEEEEvNT_6ParamsE --------------------------
	.section	.nv.info._ZN7cutlass13device_kernelIN5flash11enable_sm90INS1_16FlashAttnFwdSm90INS1_25CollectiveMainloopFwdSm90ILi2EN4cute5tupleIJNS5_1CILi1EEES8_S8_EEENS6_IJNS7_ILi128EEENS7_ILi160EEENS7_ILi192EEEEEELi128ENS_12float_e4m3_tEfNS_4arch4Sm90ELb1ELb0ELb1ELb1ELb0ELb0ELb0ELb1ELb1ELb0ELb0ELb0EEENS1_21CollectiveEpilogueFwdINS6_IJSA_SA_SB_EEES9_NS_10bfloat16_tESG_Li256ELb1ELb0ELb0ELb1EEENS1_36VarlenDynamicPersistentTileSchedulerILi128ELi160ELi256ELi128ELb0ELb0ELb1ELb1ELb1ELb1EEEEEEEEEvNT_6ParamsE,"",@"SHT_CUDA_INFO"
	.sectionflags	@""
	.align	4


	//----- nvinfo : EIATTR_CUDA_API_VERSION
	.align		4
        /*0000*/ 	.byte	0x04, 0x37
        /*0002*/ 	.short	(.L_168 - .L_167)
.L_167:
        /*0004*/ 	.word	0x00000082


	//----- nvinfo : EIATTR_KPARAM_INFO
	.align		4
.L_168:
        /*0008*/ 	.byte	0x04, 0x17
        /*000a*/ 	.short	(.L_170 - .L_169)
.L_169:
        /*000c*/ 	.word	0x00000000
        /*0010*/ 	.short	0x0000
        /*0012*/ 	.short	0x0000
        /*0014*/ 	.byte	0x00, 0xf0, 0x01, 0x28


	//----- nvinfo : EIATTR_SPARSE_MMA_MASK
	.align		4
.L_170:
        /*0018*/ 	.byte	0x03, 0x50
        /*001a*/ 	.short	0x0000


	//----- nvinfo : EIATTR_MAXREG_COUNT
	.align		4
        /*001c*/ 	.byte	0x03, 0x1b
        /*001e*/ 	.short	0x00a8


	//----- nvinfo : EIATTR_MERCURY_ISA_VERSION
	.align		4
        /*0020*/ 	.byte	0x03, 0x5f
        /*0022*/ 	.short	0x0101


	//----- nvinfo : EIATTR_VRC_CTA_INIT_COUNT
	.align		4
        /*0024*/ 	.byte	0x02, 0x4a
	.zero		1
	.zero		1


	//----- nvinfo : EIATTR_EXIT_INSTR_OFFSETS
	.align		4
        /*0028*/ 	.byte	0x04, 0x1c
        /*002a*/ 	.short	(.L_172 - .L_171)


	//   ....[0]....
.L_171:
        /*002c*/ 	.word	0x00000010


	//----- nvinfo : EIATTR_MAX_THREADS
	.align		4
.L_172:
        /*0030*/ 	.byte	0x04, 0x05
        /*0032*/ 	.short	(.L_174 - .L_173)
.L_173:
        /*0034*/ 	.word	0x00000180
        /*0038*/ 	.word	0x00000001
        /*003c*/ 	.word	0x00000001


	//----- nvinfo : EIATTR_CBANK_PARAM_SIZE
	.align		4
.L_174:
        /*0040*/ 	.byte	0x03, 0x19
        /*0042*/ 	.short	0x0a00


	//----- nvinfo : EIATTR_PARAM_CBANK
	.align		4
        /*0044*/ 	.byte	0x04, 0x0a
        /*0046*/ 	.short	(.L_176 - .L_175)
	.align		4
.L_175:
        /*0048*/ 	.word	index@(.nv.constant0._ZN7cutlass13device_kernelIN5flash11enable_sm90INS1_16FlashAttnFwdSm90INS1_25CollectiveMainloopFwdSm90ILi2EN4cute5tupleIJNS5_1CILi1EEES8_S8_EEENS6_IJNS7_ILi128EEENS7_ILi160EEENS7_ILi192EEEEEELi128ENS_12float_e4m3_tEfNS_4arch4Sm90ELb1ELb0ELb1ELb1ELb0ELb0ELb0ELb1ELb1ELb0ELb0ELb0EEENS1_21CollectiveEpilogueFwdINS6_IJSA_SA_SB_EEES9_NS_10bfloat16_tESG_Li256ELb1ELb0ELb0ELb1EEENS1_36VarlenDynamicPersistentTileSchedulerILi128ELi160ELi256ELi128ELb0ELb0ELb1ELb1ELb1ELb1EEEEEEEEEvNT_6ParamsE)
        /*004c*/ 	.short	0x0380
        /*004e*/ 	.short	0x0a00


	//----- nvinfo : EIATTR_SW_WAR
	.align		4
.L_176:
        /*0050*/ 	.byte	0x04, 0x36
        /*0052*/ 	.short	(.L_178 - .L_177)
.L_177:
        /*0054*/ 	.word	0x00000008
.L_178:


//--------------------- .nv.info._ZN7cutlass13device_kernelIN5flash11enable_sm90INS1_16FlashAttnFwdSm90INS1_25CollectiveMainloopFwdSm90ILi2EN4cute5tupleIJNS5_1CILi1EEES8_S8_EEENS6_IJNS7_ILi128EEENS7_ILi160EEENS7_ILi192EEEEEELi128ENS_12float_e4m3_tEfNS_4arch4Sm90ELb1ELb0ELb1ELb1ELb0ELb1ELb0ELb1ELb1ELb0ELb0ELb0EEENS1_21CollectiveEpilogueFwdINS6_IJSA_SA_SB_EEES9_NS_10bfloat16_tESG_Li256ELb1ELb0ELb0ELb1EEENS1_36VarlenDynamicPersistentTileSchedulerILi128ELi160ELi256ELi128ELb0ELb0ELb1ELb1ELb1ELb1EEEEEEEEEvNT_6ParamsE --------------------------
	.section	.nv.info._ZN7cutlass13device_kernelIN5flash11enable_sm90INS1_16FlashAttnFwdSm90INS1_25CollectiveMainloopFwdSm90ILi2EN4cute5tupleIJNS5_1CILi1EEES8_S8_EEENS6_IJNS7_ILi128EEENS7_ILi160EEENS7_ILi192EEEEEELi128ENS_12float_e4m3_tEfNS_4arch4Sm90ELb1ELb0ELb1ELb1ELb0ELb1ELb0ELb1ELb1ELb0ELb0ELb0EEENS1_21CollectiveEpilogueFwdINS6_IJSA_SA_SB_EEES9_NS_10bfloat16_tESG_Li256ELb1ELb0ELb0ELb1EEENS1_36VarlenDynamicPersistentTileSchedulerILi128ELi160ELi256ELi128ELb0ELb0ELb1ELb1ELb1ELb1EEEEEEEEEvNT_6ParamsE,"",@"SHT_CUDA_INFO"
	.sectionflags	@""
	.align	4


	//----- nvinfo : EIATTR_CUDA_API_VERSION
	.align		4
        /*0000*/ 	.byte	0x04, 0x37
        /*0002*/ 	.short	(.L_180 - .L_179)
.L_179:
        /*0004*/ 	.word	0x00000082


	//----- nvinfo : EIATTR_KPARAM_INFO
	.align		4
.L_180:
        /*0008*/ 	.byte	0x04, 0x17
        /*000a*/ 	.short	(.L_182 - .L_181)
.L_181:
        /*000c*/ 	.word	0x00000000
        /*0010*/ 	.short	0x0000
        /*0012*/ 	.short	0x0000
        /*0014*/ 	.byte	0x00, 0xf0, 0x01, 0x28


	//----- nvinfo : EIATTR_SPARSE_MMA_MASK
	.align		4
.L_182:
        /*0018*/ 	.byte	0x03, 0x50
        /*001a*/ 	.short	0x0000


	//----- nvinfo : EIATTR_MAXREG_COUNT
	.align		4
        /*001c*/ 	.byte	0x03, 0x1b
        /*001e*/ 	.short	0x00a8


	//----- nvinfo : EIATTR_MERCURY_ISA_VERSION
	.align		4
        /*0020*/ 	.byte	0x03, 0x5f
        /*0022*/ 	.short	0x0101


	//----- nvinfo : EIATTR_VRC_CTA_INIT_COUNT
	.align		4
        /*0024*/ 	.byte	0x02, 0x4a
	.zero		1
	.zero		1


	//----- nvinfo : EIATTR_EXIT_INSTR_OFFSETS
	.align		4
        /*0028*/ 	.byte	0x04, 0x1c
        /*002a*/ 	.short	(.L_184 - .L_183)


	//   ....[0]....
.L_183:
        /*002c*/ 	.word	0x00000010


	//----- nvinfo : EIATTR_MAX_THREADS
	.align		4
.L_184:
        /*0030*/ 	.byte	0x04, 0x05
        /*0032*/ 	.short	(.L_186 - .L_185)
.L_185:
        /*0034*/ 	.word	0x00000180
        /*0038*/ 	.word	0x00000001
        /*003c*/ 	.word	0x00000001


	//----- nvinfo : EIATTR_CBANK_PARAM_SIZE
	.align		4
.L_186:
        /*0040*/ 	.byte	0x03, 0x19
        /*0042*/ 	.short	0x0a00


	//----- nvinfo : EIATTR_PARAM_CBANK
	.align		4
        /*0044*/ 	.byte	0x04, 0x0a
        /*0046*/ 	.short	(.L_188 - .L_187)
	.align		4
.L_187:
        /*0048*/ 	.word	index@(.nv.constant0._ZN7cutlass13device_kernelIN5flash11enable_sm90INS1_16FlashAttnFwdSm90INS1_25CollectiveMainloopFwdSm90ILi2EN4cute5tupleIJNS5_1CILi1EEES8_S8_EEENS6_IJNS7_ILi128EEENS7_ILi160EEENS7_ILi192EEEEEELi128ENS_12float_e4m3_tEfNS_4arch4Sm90ELb1ELb0ELb1ELb1ELb0ELb1ELb0ELb1ELb1ELb0ELb0ELb0EEENS1_21CollectiveEpilogueFwdINS6_IJSA_SA_SB_EEES9_NS_10bfloat16_tESG_Li256ELb1ELb0ELb0ELb1EEENS1_36VarlenDynamicPersistentTileSchedulerILi128ELi160ELi256ELi128ELb0ELb0ELb1ELb1ELb1ELb1EEEEEEEEEvNT_6ParamsE)
        /*004c*/ 	.short	0x0380
        /*004e*/ 	.short	0x0a00


	//----- nvinfo : EIATTR_SW_WAR
	.align		4
.L_188:
        /*0050*/ 	.byte	0x04, 0x36
        /*0052*/ 	.short	(.L_190 - .L_189)
.L_189:
        /*0054*/ 	.word	0x00000008
.L_190:


//--------------------- .nv.callgraph             --------------------------
	.section	.nv.callgraph,"",@"SHT_CUDA_CALLGRAPH"
	.align	4
	.sectionentsize	8
	.align		4
        /*0000*/ 	.word	0x00000000
	.align		4
        /*0004*/ 	.word	0xffffffff
	.align		4
        /*0008*/ 	.word	0x00000000
	.align		4
        /*000c*/ 	.word	0xfffffffe
	.align		4
        /*0010*/ 	.word	0x00000000
	.align		4
        /*0014*/ 	.word	0xfffffffd
	.align		4
        /*0018*/ 	.word	0x00000000
	.align		4
        /*001c*/ 	.word	0xfffffffc


//--------------------- .nv.constant4             --------------------------
	.section	.nv.constant4,"a",@progbits
	.align	8
	.align		8
.nv.constant4:
        /*0000*/ 	.dword	_ZN78_INTERNAL_1514b722_42_flash_fwd_hdim192_128_e4m3_softcap_sm90_cu_49158569_31024cuda3std3__45__cpo5beginE
	.align		8
        /*0008*/ 	.dword	_ZN78_INTERNAL_1514b722_42_flash_fwd_hdim192_128_e4m3_softcap_sm90_cu_49158569_31024cuda3std3__45__cpo3endE
	.align		8
        /*0010*/ 	.dword	_ZN78_INTERNAL_1514b722_42_flash_fwd_hdim192_128_e4m3_softcap_sm90_cu_49158569_31024cuda3std3__45__cpo6cbeginE
	.align		8
        /*0018*/ 	.dword	_ZN78_INTERNAL_1514b722_42_flash_fwd_hdim192_128_e4m3_softcap_sm90_cu_49158569_31024cuda3std3__45__cpo4cendE
	.align		8
        /*0020*/ 	.dword	_ZN78_INTERNAL_1514b722_42_flash_fwd_hdim192_128_e4m3_softcap_sm90_cu_49158569_31024cuda3std3__480_GLOBAL__N__1514b722_42_flash_fwd_hdim192_128_e4m3_softcap_sm90_cu_49158569_31026ignoreE
	.align		8
        /*0028*/ 	.dword	_ZN78_INTERNAL_1514b722_42_flash_fwd_hdim192_128_e4m3_softcap_sm90_cu_49158569_31024cuda3std3__419piecewise_constructE
	.align		8
        /*0030*/ 	.dword	_ZN78_INTERNAL_1514b722_42_flash_fwd_hdim192_128_e4m3_softcap_sm90_cu_49158569_31024cuda3std3__48in_placeE
	.align		8
        /*0038*/ 	.dword	_ZN78_INTERNAL_1514b722_42_flash_fwd_hdim192_128_e4m3_softcap_sm90_cu_49158569_31024cuda3std6ranges3__45__cpo4swapE
	.align		8
        /*0040*/ 	.dword	_ZN78_INTERNAL_1514b722_42_flash_fwd_hdim192_128_e4m3_softcap_sm90_cu_49158569_31024cuda3std6ranges3__45__cpo9iter_moveE
	.align		8
        /*0048*/ 	.dword	_ZN78_INTERNAL_1514b722_42_flash_fwd_hdim192_128_e4m3_softcap_sm90_cu_49158569_31024cute7productE
	.align		8
        /*0050*/ 	.dword	_ZN78_INTERNAL_1514b722_42_flash_fwd_hdim192_128_e4m3_softcap_sm90_cu_49158569_31024cute1_E


//--------------------- .text._ZN7cutlass13device_kernelIN5flash11enable_sm90INS1_16FlashAttnFwdSm90INS1_25CollectiveMainloopFwdSm90ILi2EN4cute5tupleIJNS5_1CILi1EEES8_S8_EEENS6_IJNS7_ILi128EEENS7_ILi160EEENS7_ILi192EEEEEELi128ENS_12float_e4m3_tEfNS_4arch4Sm90ELb0ELb0ELb1ELb0ELb0ELb0ELb0ELb1ELb1ELb0ELb0ELb0EEENS1_21CollectiveEpilogueFwdINS6_IJSA_SA_SB_EEES9_NS_10bfloat16_tESG_Li256ELb0ELb0ELb0ELb1EEENS1_29StaticPersistentTileSchedulerILb0EEEEEEEEEvNT_6ParamsE --------------------------
	.section	.text._ZN7cutlass13device_kernelIN5flash11enable_sm90INS1_16FlashAttnFwdSm90INS1_25CollectiveMainloopFwdSm90ILi2EN4cute5tupleIJNS5_1CILi1EEES8_S8_EEENS6_IJNS7_ILi128EEENS7_ILi160EEENS7_ILi192EEEEEELi128ENS_12float_e4m3_tEfNS_4arch4Sm90ELb0ELb0ELb1ELb0ELb0ELb0ELb0ELb1ELb1ELb0ELb0ELb0EEENS1_21CollectiveEpilogueFwdINS6_IJSA_SA_SB_EEES9_NS_10bfloat16_tESG_Li256ELb0ELb0ELb0ELb1EEENS1_29StaticPersistentTileSchedulerILb0EEEEEEEEEvNT_6ParamsE,"ax",@progbits
	.align	128
.text._ZN7cutlass13device_kernelIN5flash11enable_sm90INS1_16FlashAttnFwdSm90INS1_25CollectiveMainloopFwdSm90ILi2EN4cute5tupleIJNS5_1CILi1EEES8_S8_EEENS6_IJNS7_ILi128EEENS7_ILi160EEENS7_ILi192EEEEEELi128ENS_12float_e4m3_tEfNS_4arch4Sm90ELb0ELb0ELb1ELb0ELb0ELb0ELb0ELb1ELb1ELb0ELb0ELb0EEENS1_21CollectiveEpilogueFwdINS6_IJSA_SA_SB_EEES9_NS_10bfloat16_tESG_Li256ELb0ELb0ELb0ELb1EEENS1_29StaticPersistentTileSchedulerILb0EEEEEEEEEvNT_6ParamsE:
        .type           _ZN7cutlass13device_kernelIN5flash11enable_sm90INS1_16FlashAttnFwdSm90INS1_25CollectiveMainloopFwdSm90ILi2EN4cute5tupleIJNS5_1CILi1EEES8_S8_EEENS6_IJNS7_ILi128EEENS7_ILi160EEENS7_ILi192EEEEEELi128ENS_12float_e4m3_tEfNS_4arch4Sm90ELb0ELb0ELb1ELb0ELb0ELb0ELb0ELb1ELb1ELb0ELb0ELb0EEENS1_21CollectiveEpilogueFwdINS6_IJSA_SA_SB_EEES9_NS_10bfloat16_tESG_Li256ELb0ELb0ELb0ELb1EEENS1_29StaticPersistentTileSchedulerILb0EEEEEEEEEvNT_6ParamsE,@function
        .size           _ZN7cutlass13device_kernelIN5flash11enable_sm90INS1_16FlashAttnFwdSm90INS1_25CollectiveMainloopFwdSm90ILi2EN4cute5tupleIJNS5_1CILi1EEES8_S8_EEENS6_IJNS7_ILi128EEENS7_ILi160EEENS7_ILi192EEEEEELi128ENS_12float_e4m3_tEfNS_4arch4Sm90ELb0ELb0ELb1ELb0ELb0ELb0ELb0ELb1ELb1ELb0ELb0ELb0EEENS1_21CollectiveEpilogueFwdINS6_IJSA_SA_SB_EEES9_NS_10bfloat16_tESG_Li256ELb0ELb0ELb0ELb1EEENS1_29StaticPersistentTileSchedulerILb0EEEEEEEEEvNT_6ParamsE,(.L_x_10 - _ZN7cutlass13device_kernelIN5flash11enable_sm90INS1_16FlashAttnFwdSm90INS1_25CollectiveMainloopFwdSm90ILi2EN4cute5tupleIJNS5_1CILi1EEES8_S8_EEENS6_IJNS7_ILi128EEENS7_ILi160EEENS7_ILi192EEEEEELi128ENS_12float_e4m3_tEfNS_4arch4Sm90ELb0ELb0ELb1ELb0ELb0ELb0ELb0ELb1ELb1ELb0ELb0ELb0EEENS1_21CollectiveEpilogueFwdINS6_IJSA_SA_SB_EEES9_NS_10bfloat16_tESG_Li256ELb0ELb0ELb0ELb1EEENS1_29StaticPersistentTileSchedulerILb0EEEEEEEEEvNT_6ParamsE)
        .other          _ZN7cutlass13device_kernelIN5flash11enable_sm90INS1_16FlashAttnFwdSm90INS1_25CollectiveMainloopFwdSm90ILi2EN4cute5tupleIJNS5_1CILi1EEES8_S8_EEENS6_IJNS7_ILi128EEENS7_ILi160EEENS7_ILi192EEEEEELi128ENS_12float_e4m3_tEfNS_4arch4Sm90ELb0ELb0ELb1ELb0ELb0ELb0ELb0ELb1ELb1ELb0ELb0ELb0EEENS1_21CollectiveEpilogueFwdINS6_IJSA_SA_SB_EEES9_NS_10bfloat16_tESG_Li256ELb0ELb0ELb0ELb1EEENS1_29StaticPersistentTileSchedulerILb0EEEEEEEEEvNT_6ParamsE,@"STO_CUDA_ENTRY STV_DEFAULT"
_ZN7cutlass13device_kernelIN5flash11enable_sm90INS1_16FlashAttnFwdSm90INS1_25CollectiveMainloopFwdSm90ILi2EN4cute5tupleIJNS5_1CILi1EEES8_S8_EEENS6_IJNS7_ILi128EEENS7_ILi160EEENS7_ILi192EEEEEELi128ENS_12float_e4m3_tEfNS_4arch4Sm90ELb0ELb0ELb1ELb0ELb0ELb0ELb0ELb1ELb1ELb0ELb0ELb0EEENS1_21CollectiveEpilogueFwdINS6_IJSA_SA_SB_EEES9_NS_10bfloat16_tESG_Li256ELb0ELb0ELb0ELb1EEENS1_29StaticPersistentTileSchedulerILb0EEEEEEEEEvNT_6ParamsE:
[----:B------:R-:W-:Y:S01]  /*0000*/  LDC R1, c[0x0][0x37c] ;  /* 0x0000df00ff017b82 */ /* 0x000fe20000000800 */
[----:B------:R-:W-:Y:S05]  /*0010*/  EXIT ;  /* 0x000000000000794d */ /* 0x000fea0003800000 */
.L_x_0:
[----:B------:R-:W-:-:S00]  /*0020*/  BRA `(.L_x_0) ;  /* 0xfffffffc00fc7947 */ /* 0x000fc0000383ffff */
[----:B------:R-:W-:-:S00]  /*0030*/  NOP ;  /* 0x0000000000007918 */ /* 0x000fc00000000000 */
        /* <DEDUP_REMOVED lines=12> */
.L_x_10:


//--------------------- .text._ZN7cutlass13device_kernelIN5flash11enable_sm90INS1_16FlashAttnFwdSm90INS1_25CollectiveMainloopFwdSm90ILi2EN4cute5tupleIJNS5_1CILi2EEENS7_ILi1EEES9_EEENS6_IJNS7_ILi128EEENS7_ILi160EEENS7_ILi192EEEEEELi128ENS_12float_e4m3_tEfNS_4arch4Sm90ELb0ELb0ELb1ELb0ELb0ELb0ELb0ELb1ELb1ELb0ELb0ELb0EEENS1_21CollectiveEpilogueFwdINS6_IJSB_SB_SC_EEESA_NS_10bfloat16_tESH_Li256ELb0ELb0ELb0ELb1EEENS1_29StaticPersistentTileSchedulerILb0EEEEEEEEEvNT_6ParamsE --------------------------
	.section	.text._ZN7cutlass13device_kernelIN5flash11enable_sm90INS1_16FlashAttnFwdSm90INS1_25CollectiveMainloopFwdSm90ILi2EN4cute5tupleIJNS5_1CILi2EEENS7_ILi1EEES9_EEENS6_IJNS7_ILi128EEENS7_ILi160EEENS7_ILi192EEEEEELi128ENS_12float_e4m3_tEfNS_4arch4Sm90ELb0ELb0ELb1ELb0ELb0ELb0ELb0ELb1ELb1ELb0ELb0ELb0EEENS1_21CollectiveEpilogueFwdINS6_IJSB_SB_SC_EEESA_NS_10bfloat16_tESH_Li256ELb0ELb0ELb0ELb1EEENS1_29StaticPersistentTileSchedulerILb0EEEEEEEEEvNT_6ParamsE,"ax",@progbits
	.align	128
.text._ZN7cutlass13device_kernelIN5flash11enable_sm90INS1_16FlashAttnFwdSm90INS1_25CollectiveMainloopFwdSm90ILi2EN4cute5tupleIJNS5_1CILi2EEENS7_ILi1EEES9_EEENS6_IJNS7_ILi128EEENS7_ILi160EEENS7_ILi192EEEEEELi128ENS_12float_e4m3_tEfNS_4arch4Sm90ELb0ELb0ELb1ELb0ELb0ELb0ELb0ELb1ELb1ELb0ELb0ELb0EEENS1_21CollectiveEpilogueFwdINS6_IJSB_SB_SC_EEESA_NS_10bfloat16_tESH_Li256ELb0ELb0ELb0ELb1EEENS1_29StaticPersistentTileSchedulerILb0EEEEEEEEEvNT_6ParamsE:
        .type           _ZN7cutlass13device_kernelIN5flash11enable_sm90INS1_16FlashAttnFwdSm90INS1_25CollectiveMainloopFwdSm90ILi2EN4cute5tupleIJNS5_1CILi2EEENS7_ILi1EEES9_EEENS6_IJNS7_ILi128EEENS7_ILi160EEENS7_ILi192EEEEEELi128ENS_12float_e4m3_tEfNS_4arch4Sm90ELb0ELb0ELb1ELb0ELb0ELb0ELb0ELb1ELb1ELb0ELb0ELb0EEENS1_21CollectiveEpilogueFwdINS6_IJSB_SB_SC_EEESA_NS_10bfloat16_tESH_Li256ELb0ELb0ELb0ELb1EEENS1_29StaticPersistentTileSchedulerILb0EEEEEEEEEvNT_6ParamsE,@function
        .size           _ZN7cutlass13device_kernelIN5flash11enable_sm90INS1_16FlashAttnFwdSm90INS1_25CollectiveMainloopFwdSm90ILi2EN4cute5tupleIJNS5_1CILi2EEENS7_ILi1EEES9_EEENS6_IJNS7_ILi128EEENS7_ILi160EEENS7_ILi192EEEEEELi128ENS_12float_e4m3_tEfNS_4arch4Sm90ELb0ELb0ELb1ELb0ELb0ELb0ELb0ELb1ELb1ELb0ELb0ELb0EEENS1_21CollectiveEpilogueFwdINS6_IJSB_SB_SC_EEESA_NS_10bfloat16_tESH_Li256ELb0ELb0ELb0ELb1EEENS1_29StaticPersistentTileSchedulerILb0EEEEEEEEEvNT_6ParamsE,(.L_x_11 - _ZN7cutlass13device_kernelIN5flash11enable_sm90INS1_16FlashAttnFwdSm90INS1_25CollectiveMainloopFwdSm90ILi2EN4cute5tupleIJNS5_1CILi2EEENS7_ILi1EEES9_EEENS6_IJNS7_ILi128EEENS7_ILi160EEENS7_ILi192EEEEEELi128ENS_12float_e4m3_tEfNS_4arch4Sm90ELb0ELb0ELb1ELb0ELb0ELb0ELb0ELb1ELb1ELb0ELb0ELb0EEENS1_21CollectiveEpilogueFwdINS6_IJSB_SB_SC_EEESA_NS_10bfloat16_tESH_Li256ELb0ELb0ELb0ELb1EEENS1_29StaticPersistentTileSchedulerILb0EEEEEEEEEvNT_6ParamsE)
        .other          _ZN7cutlass13device_kernelIN5flash11enable_sm90INS1_16FlashAttnFwdSm90INS1_25CollectiveMainloopFwdSm90ILi2EN4cute5tupleIJNS5_1CILi2EEENS7_ILi1EEES9_EEENS6_IJNS7_ILi128EEENS7_ILi160EEENS7_ILi192EEEEEELi128ENS_12float_e4m3_tEfNS_4arch4Sm90ELb0ELb0ELb1ELb0ELb0ELb0ELb0ELb1ELb1ELb0ELb0ELb0EEENS1_21CollectiveEpilogueFwdINS6_IJSB_SB_SC_EEESA_NS_10bfloat16_tESH_Li256ELb0ELb0ELb0ELb1EEENS1_29StaticPersistentTileSchedulerILb0EEEEEEEEEvNT_6ParamsE,@"STO_CUDA_ENTRY STV_DEFAULT"
_ZN7cutlass13device_kernelIN5flash11enable_sm90INS1_16FlashAttnFwdSm90INS1_25CollectiveMainloopFwdSm90ILi2EN4cute5tupleIJNS5_1CILi2EEENS7_ILi1EEES9_EEENS6_IJNS7_ILi128EEENS7_ILi160EEENS7_ILi192EEEEEELi128ENS_12float_e4m3_tEfNS_4arch4Sm90ELb0ELb0ELb1ELb0ELb0ELb0ELb0ELb1ELb1ELb0ELb0ELb0EEENS1_21CollectiveEpilogueFwdINS6_IJSB_SB_SC_EEESA_NS_10bfloat16_tESH_Li256ELb0ELb0ELb0ELb1EEENS1_29StaticPersistentTileSchedulerILb0EEEEEEEEEvNT_6ParamsE:
[----:B------:R-:W-:Y:S01]  /*0000*/  LDC R1, c[0x0][0x37c] ;  /* 0x0000df00ff017b82 */ /* 0x000fe20000000800 */
[----:B------:R-:W-:Y:S05]  /*0010*/  EXIT ;  /* 0x000000000000794d */ /* 0x000fea0003800000 */
.L_x_1:
        /* <DEDUP_REMOVED lines=14> */
.L_x_11:


//--------------------- .text._ZN7cutlass13device_kernelIN5flash11enable_sm90INS1_16FlashAttnFwdSm90INS1_25CollectiveMainloopFwdSm90ILi2EN4cute5tupleIJNS5_1CILi1EEES8_S8_EEENS6_IJNS7_ILi128EEENS7_ILi160EEENS7_ILi192EEEEEELi128ENS_12float_e4m3_tEfNS_4arch4Sm90ELb0ELb0ELb1ELb1ELb0ELb0ELb0ELb1ELb1ELb0ELb0ELb0EEENS1_21CollectiveEpilogueFwdINS6_IJSA_SA_SB_EEES9_NS_10bfloat16_tESG_Li256ELb1ELb0ELb0ELb1EEENS1_36VarlenDynamicPersistentTileSchedulerILi128ELi160ELi256ELi128ELb0ELb0ELb1ELb0ELb1ELb1EEEEEEEEEvNT_6ParamsE --------------------------
	.section	.text._ZN7cutlass13device_kernelIN5flash11enable_sm90INS1_16FlashAttnFwdSm90INS1_25CollectiveMainloopFwdSm90ILi2EN4cute5tupleIJNS5_1CILi1EEES8_S8_EEENS6_IJNS7_ILi128EEENS7_ILi160EEENS7_ILi192EEEEEELi128ENS_12float_e4m3_tEfNS_4arch4Sm90ELb0ELb0ELb1ELb1ELb0ELb0ELb0ELb1ELb1ELb0ELb0ELb0EEENS1_21CollectiveEpilogueFwdINS6_IJSA_SA_SB_EEES9_NS_10bfloat16_tESG_Li256ELb1ELb0ELb0ELb1EEENS1_36VarlenDynamicPersistentTileSchedulerILi128ELi160ELi256ELi128ELb0ELb0ELb1ELb0ELb1ELb1EEEEEEEEEvNT_6ParamsE,"ax",@progbits
	.align	128
.text._ZN7cutlass13device_kernelIN5flash11enable_sm90INS1_16FlashAttnFwdSm90INS1_25CollectiveMainloopFwdSm90ILi2EN4cute5tupleIJNS5_1CILi1EEES8_S8_EEENS6_IJNS7_ILi128EEENS7_ILi160EEENS7_ILi192EEEEEELi128ENS_12float_e4m3_tEfNS_4arch4Sm90ELb0ELb0ELb1ELb1ELb0ELb0ELb0ELb1ELb1ELb0ELb0ELb0EEENS1_21CollectiveEpilogueFwdINS6_IJSA_SA_SB_EEES9_NS_10bfloat16_tESG_Li256ELb1ELb0ELb0ELb1EEENS1_36VarlenDynamicPersistentTileSchedulerILi128ELi160ELi256ELi128ELb0ELb0ELb1ELb0ELb1ELb1EEEEEEEEEvNT_6ParamsE:
        .type           _ZN7cutlass13device_kernelIN5flash11enable_sm90INS1_16FlashAttnFwdSm90INS1_25CollectiveMainloopFwdSm90ILi2EN4cute5tupleIJNS5_1CILi1EEES8_S8_EEENS6_IJNS7_ILi128EEENS7_ILi160EEENS7_ILi192EEEEEELi128ENS_12float_e4m3_tEfNS_4arch4Sm90ELb0ELb0ELb1ELb1ELb0ELb0ELb0ELb1ELb1ELb0ELb0ELb0EEENS1_21CollectiveEpilogueFwdINS6_IJSA_SA_SB_EEES9_NS_10bfloat16_tESG_Li256ELb1ELb0ELb0ELb1EEENS1_36VarlenDynamicPersistentTileSchedulerILi128ELi160ELi256ELi128ELb0ELb0ELb1ELb0ELb1ELb1EEEEEEEEEvNT_6ParamsE,@function
        .size           _ZN7cutlass13device_kernelIN5flash11enable_sm90INS1_16FlashAttnFwdSm90INS1_25CollectiveMainloopFwdSm90ILi2EN4cute5tupleIJNS5_1CILi1EEES8_S8_EEENS6_IJNS7_ILi128EEENS7_ILi160EEENS7_ILi192EEEEEELi128ENS_12float_e4m3_tEfNS_4arch4Sm90ELb0ELb0ELb1ELb1ELb0ELb0ELb0ELb1ELb1ELb0ELb0ELb0EEENS1_21CollectiveEpilogueFwdINS6_IJSA_SA_SB_EEES9_NS_10bfloat16_tESG_Li256ELb1ELb0ELb0ELb1EEENS1_36VarlenDynamicPersistentTileSchedulerILi128ELi160ELi256ELi128ELb0ELb0ELb1ELb0ELb1ELb1EEEEEEEEEvNT_6ParamsE,(.L_x_12 - _ZN7cutlass13device_kernelIN5flash11enable_sm90INS1_16FlashAttnFwdSm90INS1_25CollectiveMainloopFwdSm90ILi2EN4cute5tupleIJNS5_1CILi1EEES8_S8_EEENS6_IJNS7_ILi128EEENS7_ILi160EEENS7_ILi192EEEEEELi128ENS_12float_e4m3_tEfNS_4arch4Sm90ELb0ELb0ELb1ELb1ELb0ELb0ELb0ELb1ELb1ELb0ELb0ELb0EEENS1_21CollectiveEpilogueFwdINS6_IJSA_SA_SB_EEES9_NS_10bfloat16_tESG_Li256ELb1ELb0ELb0ELb1EEENS1_36VarlenDynamicPersistentTileSchedulerILi128ELi160ELi256ELi128ELb0ELb0ELb1ELb0ELb1ELb1EEEEEEEEEvNT_6ParamsE)
        .other          _ZN7cutlass13device_kernelIN5flash11enable_sm90INS1_16FlashAttnFwdSm90INS1_25CollectiveMainloopFwdSm90ILi2EN4cute5tupleIJNS5_1CILi1EEES8_S8_EEENS6_IJNS7_ILi128EEENS7_ILi160EEENS7_ILi192EEEEEELi128ENS_12float_e4m3_tEfNS_4arch4Sm90ELb0ELb0ELb1ELb1ELb0ELb0ELb0ELb1ELb1ELb0ELb0ELb0EEENS1_21CollectiveEpilogueFwdINS6_IJSA_SA_SB_EEES9_NS_10bfloat16_tESG_Li256ELb1ELb0ELb0ELb1EEENS1_36VarlenDynamicPersistentTileSchedulerILi128ELi160ELi256ELi128ELb0ELb0ELb1ELb0ELb1ELb1EEEEEEEEEvNT_6ParamsE,@"STO_CUDA_ENTRY STV_DEFAULT"
_ZN7cutlass13device_kernelIN5flash11enable_sm90INS1_16FlashAttnFwdSm90INS1_25CollectiveMainloopFwdSm90ILi2EN4cute5tupleIJNS5_1CILi1EEES8_S8_EEENS6_IJNS7_ILi128EEENS7_ILi160EEENS7_ILi192EEEEEELi128ENS_12float_e4m3_tEfNS_4arch4Sm90ELb0ELb0ELb1ELb1ELb0ELb0ELb0ELb1ELb1ELb0ELb0ELb0EEENS1_21CollectiveEpilogueFwdINS6_IJSA_SA_SB_EEES9_NS_10bfloat16_tESG_Li256ELb1ELb0ELb0ELb1EEENS1_36VarlenDynamicPersistentTileSchedulerILi128ELi160ELi256ELi128ELb0ELb0ELb1ELb0ELb1ELb1EEEEEEEEEvNT_6ParamsE:
[----:B------:R-:W-:Y:S01]  /*0000*/  LDC R1, c[0x0][0x37c] ;  /* 0x0000df00ff017b82 */ /* 0x000fe20000000800 */
[----:B------:R-:W-:Y:S05]  /*0010*/  EXIT ;  /* 0x000000000000794d */ /* 0x000fea0003800000 */
.L_x_2:
        /* <DEDUP_REMOVED lines=14> */
.L_x_12:


//--------------------- .text._ZN7cutlass13device_kernelIN5flash11enable_sm90INS1_16FlashAttnFwdSm90INS1_25CollectiveMainloopFwdSm90ILi2EN4cute5tupleIJNS5_1CILi1EEES8_S8_EEENS6_IJNS7_ILi128EEENS7_ILi160EEENS7_ILi192EEEEEELi128ENS_12float_e4m3_tEfNS_4arch4Sm90ELb0ELb0ELb1ELb1ELb0ELb1ELb0ELb1ELb1ELb0ELb0ELb0EEENS1_21CollectiveEpilogueFwdINS6_IJSA_SA_SB_EEES9_NS_10bfloat16_tESG_Li256ELb1ELb0ELb0ELb1EEENS1_36VarlenDynamicPersistentTileSchedulerILi128ELi160ELi256ELi128ELb0ELb0ELb1ELb0ELb1ELb1EEEEEEEEEvNT_6ParamsE --------------------------
	.section	.text._ZN7cutlass13device_kernelIN5flash11enable_sm90INS1_16FlashAttnFwdSm90INS1_25CollectiveMainloopFwdSm90ILi2EN4cute5tupleIJNS5_1CILi1EEES8_S8_EEENS6_IJNS7_ILi128EEENS7_ILi160EEENS7_ILi192EEEEEELi128ENS_12float_e4m3_tEfNS_4arch4Sm90ELb0ELb0ELb1ELb1ELb0ELb1ELb0ELb1ELb1ELb0ELb0ELb0EEENS1_21CollectiveEpilogueFwdINS6_IJSA_SA_SB_EEES9_NS_10bfloat16_tESG_Li256ELb1ELb0ELb0ELb1EEENS1_36VarlenDynamicPersistentTileSchedulerILi128ELi160ELi256ELi128ELb0ELb0ELb1ELb0ELb1ELb1EEEEEEEEEvNT_6ParamsE,"ax",@progbits
	.align	128
.text._ZN7cutlass13device_kernelIN5flash11enable_sm90INS1_16FlashAttnFwdSm90INS1_25CollectiveMainloopFwdSm90ILi2EN4cute5tupleIJNS5_1CILi1EEES8_S8_EEENS6_IJNS7_ILi128EEENS7_ILi160EEENS7_ILi192EEEEEELi128ENS_12float_e4m3_tEfNS_4arch4Sm90ELb0ELb0ELb1ELb1ELb0ELb1ELb0ELb1ELb1ELb0ELb0ELb0EEENS1_21CollectiveEpilogueFwdINS6_IJSA_SA_SB_EEES9_NS_10bfloat16_tESG_Li256ELb1ELb0ELb0ELb1EEENS1_36VarlenDynamicPersistentTileSchedulerILi128ELi160ELi256ELi128ELb0ELb0ELb1ELb0ELb1ELb1EEEEEEEEEvNT_6ParamsE:
        .type           _ZN7cutlass13device_kernelIN5flash11enable_sm90INS1_16FlashAttnFwdSm90INS1_25CollectiveMainloopFwdSm90ILi2EN4cute5tupleIJNS5_1CILi1EEES8_S8_EEENS6_IJNS7_ILi128EEENS7_ILi160EEENS7_ILi192EEEEEELi128ENS_12float_e4m3_tEfNS_4arch4Sm90ELb0ELb0ELb1ELb1ELb0ELb1ELb0ELb1ELb1ELb0ELb0ELb0EEENS1_21CollectiveEpilogueFwdINS6_IJSA_SA_SB_EEES9_NS_10bfloat16_tESG_Li256ELb1ELb0ELb0ELb1EEENS1_36VarlenDynamicPersistentTileSchedulerILi128ELi160ELi256ELi128ELb0ELb0ELb1ELb0ELb1ELb1EEEEEEEEEvNT_6ParamsE,@function
        .size           _ZN7cutlass13device_kernelIN5flash11enable_sm90INS1_16FlashAttnFwdSm90INS1_25CollectiveMainloopFwdSm90ILi2EN4cute5tupleIJNS5_1CILi1EEES8_S8_EEENS6_IJNS7_ILi128EEENS7_ILi160EEENS7_ILi192EEEEEELi128ENS_12float_e4m3_tEfNS_4arch4Sm90ELb0ELb0ELb1ELb1ELb0ELb1ELb0ELb1ELb1ELb0ELb0ELb0EEENS1_21CollectiveEpilogueFwdINS6_IJSA_SA_SB_EEES9_NS_10bfloat16_tESG_Li256ELb1ELb0ELb0ELb1EEENS1_36VarlenDynamicPersistentTileSchedulerILi128ELi160ELi256ELi128ELb0ELb0ELb1ELb0ELb1ELb1EEEEEEEEEvNT_6ParamsE,(.L_x_13 - _ZN7cutlass13device_kernelIN5flash11enable_sm90INS1_16FlashAttnFwdSm90INS1_25CollectiveMainloopFwdSm90ILi2EN4cute5tupleIJNS5_1CILi1EEES8_S8_EEENS6_IJNS7_ILi128EEENS7_ILi160EEENS7_ILi192EEEEEELi128ENS_12float_e4m3_tEfNS_4arch4Sm90ELb0ELb0ELb1ELb1ELb0ELb1ELb0ELb1ELb1ELb0ELb0ELb0EEENS1_21CollectiveEpilogueFwdINS6_IJSA_SA_SB_EEES9_NS_10bfloat16_tESG_Li256ELb1ELb0ELb0ELb1EEENS1_36VarlenDynamicPersistentTileSchedulerILi128ELi160ELi256ELi128ELb0ELb0ELb1ELb0ELb1ELb1EEEEEEEEEvNT_6ParamsE)
        .other          _ZN7cutlass13device_kernelIN5flash11enable_sm90INS1_16FlashAttnFwdSm90INS1_25CollectiveMainloopFwdSm90ILi2EN4cute5tupleIJNS5_1CILi1EEES8_S8_EEENS6_IJNS7_ILi128EEENS7_ILi160EEENS7_ILi192EEEEEELi128ENS_12float_e4m3_tEfNS_4arch4Sm90ELb0ELb0ELb1ELb1ELb0ELb1ELb0ELb1ELb1ELb0ELb0ELb0EEENS1_21CollectiveEpilogueFwdINS6_IJSA_SA_SB_EEES9_NS_10bfloat16_tESG_Li256ELb1ELb0ELb0ELb1EEENS1_36VarlenDynamicPersistentTileSchedulerILi128ELi160ELi256ELi128ELb0ELb0ELb1ELb0ELb1ELb1EEEEEEEEEvNT_6ParamsE,@"STO_CUDA_ENTRY STV_DEFAULT"
_ZN7cutlass13device_kernelIN5flash11enable_sm90INS1_16FlashAttnFwdSm90INS1_25CollectiveMainloopFwdSm90ILi2EN4cute5tupleIJNS5_1CILi1EEES8_S8_EEENS6_IJNS7_ILi128EEENS7_ILi160EEENS7_ILi192EEEEEELi128ENS_12float_e4m3_tEfNS_4arch4Sm90ELb0ELb0ELb1ELb1ELb0ELb1ELb0ELb1ELb1ELb0ELb0ELb0EEENS1_21CollectiveEpilogueFwdINS6_IJSA_SA_SB_EEES9_NS_10bfloat16_tESG_Li256ELb1ELb0ELb0ELb1EEENS1_36VarlenDynamicPersistentTileSchedulerILi128ELi160ELi256ELi128ELb0ELb0ELb1ELb0ELb1ELb1EEEEEEEEEvNT_6ParamsE:
[----:B------:R-:W-:Y:S01]  /*0000*/  LDC R1, c[0x0][0x37c] ;  /* 0x0000df00ff017b82 */ /* 0x000fe20000000800 */
[----:B------:R-:W-:Y:S05]  /*0010*/  EXIT ;  /* 0x000000000000794d */ /* 0x000fea0003800000 */
.L_x_3:
        /* <DEDUP_REMOVED lines=14> */
.L_x_13:


//--------------------- .text._ZN7cutlass13device_kernelIN5flash11enable_sm90INS1_16FlashAttnFwdSm90INS1_25CollectiveMainloopFwdSm90ILi2EN4cute5tupleIJNS5_1CILi1EEES8_S8_EEENS6_IJNS7_ILi128EEESA_NS7_ILi192EEEEEELi128ENS_12float_e4m3_tEfNS_4arch4Sm90ELb0ELb1ELb1ELb0ELb0ELb0ELb0ELb1ELb1ELb0ELb0ELb0EEENS1_21CollectiveEpilogueFwdINS6_IJSA_SA_SA_EEES9_NS_10bfloat16_tESF_Li256ELb0ELb0ELb0ELb1EEENS1_30DynamicPersistentTileSchedulerILi256ELi128ELb0ELb0ELb1EEEEEEEEEvNT_6ParamsE --------------------------
	.section	.text._ZN7cutlass13device_kernelIN5flash11enable_sm90INS1_16FlashAttnFwdSm90INS1_25CollectiveMainloopFwdSm90ILi2EN4cute5tupleIJNS5_1CILi1EEES8_S8_EEENS6_IJNS7_ILi128EEESA_NS7_ILi192EEEEEELi128ENS_12float_e4m3_tEfNS_4arch4Sm90ELb0ELb1ELb1ELb0ELb0ELb0ELb0ELb1ELb1ELb0ELb0ELb0EEENS1_21CollectiveEpilogueFwdINS6_IJSA_SA_SA_EEES9_NS_10bfloat16_tESF_Li256ELb0ELb0ELb0ELb1EEENS1_30DynamicPersistentTileSchedulerILi256ELi128ELb0ELb0ELb1EEEEEEEEEvNT_6ParamsE,"ax",@progbits
	.align	128
.text._ZN7cutlass13device_kernelIN5flash11enable_sm90INS1_16FlashAttnFwdSm90INS1_25CollectiveMainloopFwdSm90ILi2EN4cute5tupleIJNS5_1CILi1EEES8_S8_EEENS6_IJNS7_ILi128EEESA_NS7_ILi192EEEEEELi128ENS_12float_e4m3_tEfNS_4arch4Sm90ELb0ELb1ELb1ELb0ELb0ELb0ELb0ELb1ELb1ELb0ELb0ELb0EEENS1_21CollectiveEpilogueFwdINS6_IJSA_SA_SA_EEES9_NS_10bfloat16_tESF_Li256ELb0ELb0ELb0ELb1EEENS1_30DynamicPersistentTileSchedulerILi256ELi128ELb0ELb0ELb1EEEEEEEEEvNT_6ParamsE:
        .type           _ZN7cutlass13device_kernelIN5flash11enable_sm90INS1_16FlashAttnFwdSm90INS1_25CollectiveMainloopFwdSm90ILi2EN4cute5tupleIJNS5_1CILi1EEES8_S8_EEENS6_IJNS7_ILi128EEESA_NS7_ILi192EEEEEELi128ENS_12float_e4m3_tEfNS_4arch4Sm90ELb0ELb1ELb1ELb0ELb0ELb0ELb0ELb1ELb1ELb0ELb0ELb0EEENS1_21CollectiveEpilogueFwdINS6_IJSA_SA_SA_EEES9_NS_10bfloat16_tESF_Li256ELb0ELb0ELb0ELb1EEENS1_30DynamicPersistentTileSchedulerILi256ELi128ELb0ELb0ELb1EEEEEEEEEvNT_6ParamsE,@function
        .size           _ZN7cutlass13device_kernelIN5flash11enable_sm90INS1_16FlashAttnFwdSm90INS1_25CollectiveMainloopFwdSm90ILi2EN4cute5tupleIJNS5_1CILi1EEES8_S8_EEENS6_IJNS7_ILi128EEESA_NS7_ILi192EEEEEELi128ENS_12float_e4m3_tEfNS_4arch4Sm90ELb0ELb1ELb1ELb0ELb0ELb0ELb0ELb1ELb1ELb0ELb0ELb0EEENS1_21CollectiveEpilogueFwdINS6_IJSA_SA_SA_EEES9_NS_10bfloat16_tESF_Li256ELb0ELb0ELb0ELb1EEENS1_30DynamicPersistentTileSchedulerILi256ELi128ELb0ELb0ELb1EEEEEEEEEvNT_6ParamsE,(.L_x_14 - _ZN7cutlass13device_kernelIN5flash11enable_sm90INS1_16FlashAttnFwdSm90INS1_25CollectiveMainloopFwdSm90ILi2EN4cute5tupleIJNS5_1CILi1EEES8_S8_EEENS6_IJNS7_ILi128EEESA_NS7_ILi192EEEEEELi128ENS_12float_e4m3_tEfNS_4arch4Sm90ELb0ELb1ELb1ELb0ELb0ELb0ELb0ELb1ELb1ELb0ELb0ELb0EEENS1_21CollectiveEpilogueFwdINS6_IJSA_SA_SA_EEES9_NS_10bfloat16_tESF_Li256ELb0ELb0ELb0ELb1EEENS1_30DynamicPersistentTileSchedulerILi256ELi128ELb0ELb0ELb1EEEEEEEEEvNT_6ParamsE)
        .other          _ZN7cutlass13device_kernelIN5flash11enable_sm90INS1_16FlashAttnFwdSm90INS1_25CollectiveMainloopFwdSm90ILi2EN4cute5tupleIJNS5_1CILi1EEES8_S8_EEENS6_IJNS7_ILi128EEESA_NS7_ILi192EEEEEELi128ENS_12float_e4m3_tEfNS_4arch4Sm90ELb0ELb1ELb1ELb0ELb0ELb0ELb0ELb1ELb1ELb0ELb0ELb0EEENS1_21CollectiveEpilogueFwdINS6_IJSA_SA_SA_EEES9_NS_10bfloat16_tESF_Li256ELb0ELb0ELb0ELb1EEENS1_30DynamicPersistentTileSchedulerILi256ELi128ELb0ELb0ELb1EEEEEEEEEvNT_6ParamsE,@"STO_CUDA_ENTRY STV_DEFAULT"
_ZN7cutlass13device_kernelIN5flash11enable_sm90INS1_16FlashAttnFwdSm90INS1_25CollectiveMainloopFwdSm90ILi2EN4cute5tupleIJNS5_1CILi1EEES8_S8_EEENS6_IJNS7_ILi128EEESA_NS7_ILi192EEEEEELi128ENS_12float_e4m3_tEfNS_4arch4Sm90ELb0ELb1ELb1ELb0ELb0ELb0ELb0ELb1ELb1ELb0ELb0ELb0EEENS1_21CollectiveEpilogueFwdINS6_IJSA_SA_SA_EEES9_NS_10bfloat16_tESF_Li256ELb0ELb0ELb0ELb1EEENS1_30DynamicPersistentTileSchedulerILi256ELi128ELb0ELb0ELb1EEEEEEEEEvNT_6ParamsE:
[----:B------:R-:W-:Y:S01]  /*0000*/  LDC R1, c[0x0][0x37c] ;  /* 0x0000df00ff017b82 */ /* 0x000fe20000000800 */
[----:B------:R-:W-:Y:S05]  /*0010*/  EXIT ;  /* 0x000000000000794d */ /* 0x000fea0003800000 */
.L_x_4:
        /* <DEDUP_REMOVED lines=14> */
.L_x_14:


//--------------------- .text._ZN7cutlass13device_kernelIN5flash11enable_sm90INS1_16FlashAttnFwdSm90INS1_25CollectiveMainloopFwdSm90ILi2EN4cute5tupleIJNS5_1CILi1EEES8_S8_EEENS6_IJNS7_ILi128EEESA_NS7_ILi192EEEEEELi128ENS_12float_e4m3_tEfNS_4arch4Sm90ELb0ELb1ELb1ELb1ELb0ELb0ELb0ELb1ELb1ELb0ELb0ELb0EEENS1_21CollectiveEpilogueFwdINS6_IJSA_SA_SA_EEES9_NS_10bfloat16_tESF_Li256ELb1ELb0ELb0ELb1EEENS1_36VarlenDynamicPersistentTileSchedulerILi128ELi128ELi256ELi128ELb0ELb0ELb1ELb1ELb0ELb1EEEEEEEEEvNT_6ParamsE --------------------------
	.section	.text._ZN7cutlass13device_kernelIN5flash11enable_sm90INS1_16FlashAttnFwdSm90INS1_25CollectiveMainloopFwdSm90ILi2EN4cute5tupleIJNS5_1CILi1EEES8_S8_EEENS6_IJNS7_ILi128EEESA_NS7_ILi192EEEEEELi128ENS_12float_e4m3_tEfNS_4arch4Sm90ELb0ELb1ELb1ELb1ELb0ELb0ELb0ELb1ELb1ELb0ELb0ELb0EEENS1_21CollectiveEpilogueFwdINS6_IJSA_SA_SA_EEES9_NS_10bfloat16_tESF_Li256ELb1ELb0ELb0ELb1EEENS1_36VarlenDynamicPersistentTileSchedulerILi128ELi128ELi256ELi128ELb0ELb0ELb1ELb1ELb0ELb1EEEEEEEEEvNT_6ParamsE,"ax",@progbits
	.align	128
.text._ZN7cutlass13device_kernelIN5flash11enable_sm90INS1_16FlashAttnFwdSm90INS1_25CollectiveMainloopFwdSm90ILi2EN4cute5tupleIJNS5_1CILi1EEES8_S8_EEENS6_IJNS7_ILi128EEESA_NS7_ILi192EEEEEELi128ENS_12float_e4m3_tEfNS_4arch4Sm90ELb0ELb1ELb1ELb1ELb0ELb0ELb0ELb1ELb1ELb0ELb0ELb0EEENS1_21CollectiveEpilogueFwdINS6_IJSA_SA_SA_EEES9_NS_10bfloat16_tESF_Li256ELb1ELb0ELb0ELb1EEENS1_36VarlenDynamicPersistentTileSchedulerILi128ELi128ELi256ELi128ELb0ELb0ELb1ELb1ELb0ELb1EEEEEEEEEvNT_6ParamsE:
        .type           _ZN7cutlass13device_kernelIN5flash11enable_sm90INS1_16FlashAttnFwdSm90INS1_25CollectiveMainloopFwdSm90ILi2EN4cute5tupleIJNS5_1CILi1EEES8_S8_EEENS6_IJNS7_ILi128EEESA_NS7_ILi192EEEEEELi128ENS_12float_e4m3_tEfNS_4arch4Sm90ELb0ELb1ELb1ELb1ELb0ELb0ELb0ELb1ELb1ELb0ELb0ELb0EEENS1_21CollectiveEpilogueFwdINS6_IJSA_SA_SA_EEES9_NS_10bfloat16_tESF_Li256ELb1ELb0ELb0ELb1EEENS1_36VarlenDynamicPersistentTileSchedulerILi128ELi128ELi256ELi128ELb0ELb0ELb1ELb1ELb0ELb1EEEEEEEEEvNT_6ParamsE,@function
        .size           _ZN7cutlass13device_kernelIN5flash11enable_sm90INS1_16FlashAttnFwdSm90INS1_25CollectiveMainloopFwdSm90ILi2EN4cute5tupleIJNS5_1CILi1EEES8_S8_EEENS6_IJNS7_ILi128EEESA_NS7_ILi192EEEEEELi128ENS_12float_e4m3_tEfNS_4arch4Sm90ELb0ELb1ELb1ELb1ELb0ELb0ELb0ELb1ELb1ELb0ELb0ELb0EEENS1_21CollectiveEpilogueFwdINS6_IJSA_SA_SA_EEES9_NS_10bfloat16_tESF_Li256ELb1ELb0ELb0ELb1EEENS1_36VarlenDynamicPersistentTileSchedulerILi128ELi128ELi256ELi128ELb0ELb0ELb1ELb1ELb0ELb1EEEEEEEEEvNT_6ParamsE,(.L_x_15 - _ZN7cutlass13device_kernelIN5flash11enable_sm90INS1_16FlashAttnFwdSm90INS1_25CollectiveMainloopFwdSm90ILi2EN4cute5tupleIJNS5_1CILi1EEES8_S8_EEENS6_IJNS7_ILi128EEESA_NS7_ILi192EEEEEELi128ENS_12float_e4m3_tEfNS_4arch4Sm90ELb0ELb1ELb1ELb1ELb0ELb0ELb0ELb1ELb1ELb0ELb0ELb0EEENS1_21CollectiveEpilogueFwdINS6_IJSA_SA_SA_EEES9_NS_10bfloat16_tESF_Li256ELb1ELb0ELb0ELb1EEENS1_36VarlenDynamicPersistentTileSchedulerILi128ELi128ELi256ELi128ELb0ELb0ELb1ELb1ELb0ELb1EEEEEEEEEvNT_6ParamsE)
        .other          _ZN7cutlass13device_kernelIN5flash11enable_sm90INS1_16FlashAttnFwdSm90INS1_25CollectiveMainloopFwdSm90ILi2EN4cute5tupleIJNS5_1CILi1EEES8_S8_EEENS6_IJNS7_ILi128EEESA_NS7_ILi192EEEEEELi128ENS_12float_e4m3_tEfNS_4arch4Sm90ELb0ELb1ELb1ELb1ELb0ELb0ELb0ELb1ELb1ELb0ELb0ELb0EEENS1_21CollectiveEpilogueFwdINS6_IJSA_SA_SA_EEES9_NS_10bfloat16_tESF_Li256ELb1ELb0ELb0ELb1EEENS1_36VarlenDynamicPersistentTileSchedulerILi128ELi128ELi256ELi128ELb0ELb0ELb1ELb1ELb0ELb1EEEEEEEEEvNT_6ParamsE,@"STO_CUDA_ENTRY STV_DEFAULT"
_ZN7cutlass13device_kernelIN5flash11enable_sm90INS1_16FlashAttnFwdSm90INS1_25CollectiveMainloopFwdSm90ILi2EN4cute5tupleIJNS5_1CILi1EEES8_S8_EEENS6_IJNS7_ILi128EEESA_NS7_ILi192EEEEEELi128ENS_12float_e4m3_tEfNS_4arch4Sm90ELb0ELb1ELb1ELb1ELb0ELb0ELb0ELb1ELb1ELb0ELb0ELb0EEENS1_21CollectiveEpilogueFwdINS6_IJSA_SA_SA_EEES9_NS_10bfloat16_tESF_Li256ELb1ELb0ELb0ELb1EEENS1_36VarlenDynamicPersistentTileSchedulerILi128ELi128ELi256ELi128ELb0ELb0ELb1ELb1ELb0ELb1EEEEEEEEEvNT_6ParamsE:
[----:B------:R-:W-:Y:S01]  /*0000*/  LDC R1, c[0x0][0x37c] ;  /* 0x0000df00ff017b82 */ /* 0x000fe20000000800 */
[----:B------:R-:W-:Y:S05]  /*0010*/  EXIT ;  /* 0x000000000000794d */ /* 0x000fea0003800000 */
.L_x_5:
        /* <DEDUP_REMOVED lines=14> */
.L_x_15:


//--------------------- .text._ZN7cutlass13device_kernelIN5flash11enable_sm90INS1_16FlashAttnFwdSm90INS1_25CollectiveMainloopFwdSm90ILi2EN4cute5tupleIJNS5_1CILi1EEES8_S8_EEENS6_IJNS7_ILi128EEESA_NS7_ILi192EEEEEELi128ENS_12float_e4m3_tEfNS_4arch4Sm90ELb0ELb1ELb1ELb1ELb0ELb1ELb0ELb1ELb1ELb0ELb0ELb0EEENS1_21CollectiveEpilogueFwdINS6_IJSA_SA_SA_EEES9_NS_10bfloat16_tESF_Li256ELb1ELb0ELb0ELb1EEENS1_36VarlenDynamicPersistentTileSchedulerILi128ELi128ELi256ELi128ELb0ELb0ELb1ELb1ELb0ELb1EEEEEEEEEvNT_6ParamsE --------------------------
	.section	.text._ZN7cutlass13device_kernelIN5flash11enable_sm90INS1_16FlashAttnFwdSm90INS1_25CollectiveMainloopFwdSm90ILi2EN4cute5tupleIJNS5_1CILi1EEES8_S8_EEENS6_IJNS7_ILi128EEESA_NS7_ILi192EEEEEELi128ENS_12float_e4m3_tEfNS_4arch4Sm90ELb0ELb1ELb1ELb1ELb0ELb1ELb0ELb1ELb1ELb0ELb0ELb0EEENS1_21CollectiveEpilogueFwdINS6_IJSA_SA_SA_EEES9_NS_10bfloat16_tESF_Li256ELb1ELb0ELb0ELb1EEENS1_36VarlenDynamicPersistentTileSchedulerILi128ELi128ELi256ELi128ELb0ELb0ELb1ELb1ELb0ELb1EEEEEEEEEvNT_6ParamsE,"ax",@progbits
	.align	128
.text._ZN7cutlass13device_kernelIN5flash11enable_sm90INS1_16FlashAttnFwdSm90INS1_25CollectiveMainloopFwdSm90ILi2EN4cute5tupleIJNS5_1CILi1EEES8_S8_EEENS6_IJNS7_ILi128EEESA_NS7_ILi192EEEEEELi128ENS_12float_e4m3_tEfNS_4arch4Sm90ELb0ELb1ELb1ELb1ELb0ELb1ELb0ELb1ELb1ELb0ELb0ELb0EEENS1_21CollectiveEpilogueFwdINS6_IJSA_SA_SA_EEES9_NS_10bfloat16_tESF_Li256ELb1ELb0ELb0ELb1EEENS1_36VarlenDynamicPersistentTileSchedulerILi128ELi128ELi256ELi128ELb0ELb0ELb1ELb1ELb0ELb1EEEEEEEEEvNT_6ParamsE:
        .type           _ZN7cutlass13device_kernelIN5flash11enable_sm90INS1_16FlashAttnFwdSm90INS1_25CollectiveMainloopFwdSm90ILi2EN4cute5tupleIJNS5_1CILi1EEES8_S8_EEENS6_IJNS7_ILi128EEESA_NS7_ILi192EEEEEELi128ENS_12float_e4m3_tEfNS_4arch4Sm90ELb0ELb1ELb1ELb1ELb0ELb1ELb0ELb1ELb1ELb0ELb0ELb0EEENS1_21CollectiveEpilogueFwdINS6_IJSA_SA_SA_EEES9_NS_10bfloat16_tESF_Li256ELb1ELb0ELb0ELb1EEENS1_36VarlenDynamicPersistentTileSchedulerILi128ELi128ELi256ELi128ELb0ELb0ELb1ELb1ELb0ELb1EEEEEEEEEvNT_6ParamsE,@function
        .size           _ZN7cutlass13device_kernelIN5flash11enable_sm90INS1_16FlashAttnFwdSm90INS1_25CollectiveMainloopFwdSm90ILi2EN4cute5tupleIJNS5_1CILi1EEES8_S8_EEENS6_IJNS7_ILi128EEESA_NS7_ILi192EEEEEELi128ENS_12float_e4m3_tEfNS_4arch4Sm90ELb0ELb1ELb1ELb1ELb0ELb1ELb0ELb1ELb1ELb0ELb0ELb0EEENS1_21CollectiveEpilogueFwdINS6_IJSA_SA_SA_EEES9_NS_10bfloat16_tESF_Li256ELb1ELb0ELb0ELb1EEENS1_36VarlenDynamicPersistentTileSchedulerILi128ELi128ELi256ELi128ELb0ELb0ELb1ELb1ELb0ELb1EEEEEEEEEvNT_6ParamsE,(.L_x_16 - _ZN7cutlass13device_kernelIN5flash11enable_sm90INS1_16FlashAttnFwdSm90INS1_25CollectiveMainloopFwdSm90ILi2EN4cute5tupleIJNS5_1CILi1EEES8_S8_EEENS6_IJNS7_ILi128EEESA_NS7_ILi192EEEEEELi128ENS_12float_e4m3_tEfNS_4arch4Sm90ELb0ELb1ELb1ELb1ELb0ELb1ELb0ELb1ELb1ELb0ELb0ELb0EEENS1_21CollectiveEpilogueFwdINS6_IJSA_SA_SA_EEES9_NS_10bfloat16_tESF_Li256ELb1ELb0ELb0ELb1EEENS1_36VarlenDynamicPersistentTileSchedulerILi128ELi128ELi256ELi128ELb0ELb0ELb1ELb1ELb0ELb1EEEEEEEEEvNT_6ParamsE)
        .other          _ZN7cutlass13device_kernelIN5flash11enable_sm90INS1_16FlashAttnFwdSm90INS1_25CollectiveMainloopFwdSm90ILi2EN4cute5tupleIJNS5_1CILi1EEES8_S8_EEENS6_IJNS7_ILi128EEESA_NS7_ILi192EEEEEELi128ENS_12float_e4m3_tEfNS_4arch4Sm90ELb0ELb1ELb1ELb1ELb0ELb1ELb0ELb1ELb1ELb0ELb0ELb0EEENS1_21CollectiveEpilogueFwdINS6_IJSA_SA_SA_EEES9_NS_10bfloat16_tESF_Li256ELb1ELb0ELb0ELb1EEENS1_36VarlenDynamicPersistentTileSchedulerILi128ELi128ELi256ELi128ELb0ELb0ELb1ELb1ELb0ELb1EEEEEEEEEvNT_6ParamsE,@"STO_CUDA_ENTRY STV_DEFAULT"
_ZN7cutlass13device_kernelIN5flash11enable_sm90INS1_16FlashAttnFwdSm90INS1_25CollectiveMainloopFwdSm90ILi2EN4cute5tupleIJNS5_1CILi1EEES8_S8_EEENS6_IJNS7_ILi128EEESA_NS7_ILi192EEEEEELi128ENS_12float_e4m3_tEfNS_4arch4Sm90ELb0ELb1ELb1ELb1ELb0ELb1ELb0ELb1ELb1ELb0ELb0ELb0EEENS1_21CollectiveEpilogueFwdINS6_IJSA_SA_SA_EEES9_NS_10bfloat16_tESF_Li256ELb1ELb0ELb0ELb1EEENS1_36VarlenDynamicPersistentTileSchedulerILi128ELi128ELi256ELi128ELb0ELb0ELb1ELb1ELb0ELb1EEEEEEEEEvNT_6ParamsE:
[----:B------:R-:W-:Y:S01]  /*0000*/  LDC R1, c[0x0][0x37c] ;  /* 0x0000df00ff017b82 */ /* 0x000fe20000000800 */
[----:B------:R-:W-:Y:S05]  /*0010*/  EXIT ;  /* 0x000000000000794d */ /* 0x000fea0003800000 */
.L_x_6:
        /* <DEDUP_REMOVED lines=14> */
.L_x_16:


//--------------------- .text._ZN7cutlass13device_kernelIN5flash11enable_sm90INS1_16FlashAttnFwdSm90INS1_25CollectiveMainloopFwdSm90ILi2EN4cute5tupleIJNS5_1CILi1EEES8_S8_EEENS6_IJNS7_ILi128EEENS7_ILi160EEENS7_ILi192EEEEEELi128ENS_12float_e4m3_tEfNS_4arch4Sm90ELb1ELb0ELb1ELb0ELb0ELb0ELb0ELb1ELb1ELb0ELb0ELb0EEENS1_21CollectiveEpilogueFwdINS6_IJSA_SA_SB_EEES9_NS_10bfloat16_tESG_Li256ELb0ELb0ELb0ELb1EEENS1_30DynamicPersistentTileSchedulerILi256ELi128ELb0ELb0ELb1EEEEEEEEEvNT_6ParamsE --------------------------
	.section	.text._ZN7cutlass13device_kernelIN5flash11enable_sm90INS1_16FlashAttnFwdSm90INS1_25CollectiveMainloopFwdSm90ILi2EN4cute5tupleIJNS5_1CILi1EEES8_S8_EEENS6_IJNS7_ILi128EEENS7_ILi160EEENS7_ILi192EEEEEELi128ENS_12float_e4m3_tEfNS_4arch4Sm90ELb1ELb0ELb1ELb0ELb0ELb0ELb0ELb1ELb1ELb0ELb0ELb0EEENS1_21CollectiveEpilogueFwdINS6_IJSA_SA_SB_EEES9_NS_10bfloat16_tESG_Li256ELb0ELb0ELb0ELb1EEENS1_30DynamicPersistentTileSchedulerILi256ELi128ELb0ELb0ELb1EEEEEEEEEvNT_6ParamsE,"ax",@progbits
	.align	128
.text._ZN7cutlass13device_kernelIN5flash11enable_sm90INS1_16FlashAttnFwdSm90INS1_25CollectiveMainloopFwdSm90ILi2EN4cute5tupleIJNS5_1CILi1EEES8_S8_EEENS6_IJNS7_ILi128EEENS7_ILi160EEENS7_ILi192EEEEEELi128ENS_12float_e4m3_tEfNS_4arch4Sm90ELb1ELb0ELb1ELb0ELb0ELb0ELb0ELb1ELb1ELb0ELb0ELb0EEENS1_21CollectiveEpilogueFwdINS6_IJSA_SA_SB_EEES9_NS_10bfloat16_tESG_Li256ELb0ELb0ELb0ELb1EEENS1_30DynamicPersistentTileSchedulerILi256ELi128ELb0ELb0ELb1EEEEEEEEEvNT_6ParamsE:
        .type           _ZN7cutlass13device_kernelIN5flash11enable_sm90INS1_16FlashAttnFwdSm90INS1_25CollectiveMainloopFwdSm90ILi2EN4cute5tupleIJNS5_1CILi1EEES8_S8_EEENS6_IJNS7_ILi128EEENS7_ILi160EEENS7_ILi192EEEEEELi128ENS_12float_e4m3_tEfNS_4arch4Sm90ELb1ELb0ELb1ELb0ELb0ELb0ELb0ELb1ELb1ELb0ELb0ELb0EEENS1_21CollectiveEpilogueFwdINS6_IJSA_SA_SB_EEES9_NS_10bfloat16_tESG_Li256ELb0ELb0ELb0ELb1EEENS1_30DynamicPersistentTileSchedulerILi256ELi128ELb0ELb0ELb1EEEEEEEEEvNT_6ParamsE,@function
        .size           _ZN7cutlass13device_kernelIN5flash11enable_sm90INS1_16FlashAttnFwdSm90INS1_25CollectiveMainloopFwdSm90ILi2EN4cute5tupleIJNS5_1CILi1EEES8_S8_EEENS6_IJNS7_ILi128EEENS7_ILi160EEENS7_ILi192EEEEEELi128ENS_12float_e4m3_tEfNS_4arch4Sm90ELb1ELb0ELb1ELb0ELb0ELb0ELb0ELb1ELb1ELb0ELb0ELb0EEENS1_21CollectiveEpilogueFwdINS6_IJSA_SA_SB_EEES9_NS_10bfloat16_tESG_Li256ELb0ELb0ELb0ELb1EEENS1_30DynamicPersistentTileSchedulerILi256ELi128ELb0ELb0ELb1EEEEEEEEEvNT_6ParamsE,(.L_x_17 - _ZN7cutlass13device_kernelIN5flash11enable_sm90INS1_16FlashAttnFwdSm90INS1_25CollectiveMainloopFwdSm90ILi2EN4cute5tupleIJNS5_1CILi1EEES8_S8_EEENS6_IJNS7_ILi128EEENS7_ILi160EEENS7_ILi192EEEEEELi128ENS_12float_e4m3_tEfNS_4arch4Sm90ELb1ELb0ELb1ELb0ELb0ELb0ELb0ELb1ELb1ELb0ELb0ELb0EEENS1_21CollectiveEpilogueFwdINS6_IJSA_SA_SB_EEES9_NS_10bfloat16_tESG_Li256ELb0ELb0ELb0ELb1EEENS1_30DynamicPersistentTileSchedulerILi256ELi128ELb0ELb0ELb1EEEEEEEEEvNT_6ParamsE)
        .other          _ZN7cutlass13device_kernelIN5flash11enable_sm90INS1_16FlashAttnFwdSm90INS1_25CollectiveMainloopFwdSm90ILi2EN4cute5tupleIJNS5_1CILi1EEES8_S8_EEENS6_IJNS7_ILi128EEENS7_ILi160EEENS7_ILi192EEEEEELi128ENS_12float_e4m3_tEfNS_4arch4Sm90ELb1ELb0ELb1ELb0ELb0ELb0ELb0ELb1ELb1ELb0ELb0ELb0EEENS1_21CollectiveEpilogueFwdINS6_IJSA_SA_SB_EEES9_NS_10bfloat16_tESG_Li256ELb0ELb0ELb0ELb1EEENS1_30DynamicPersistentTileSchedulerILi256ELi128ELb0ELb0ELb1EEEEEEEEEvNT_6ParamsE,@"STO_CUDA_ENTRY STV_DEFAULT"
_ZN7cutlass13device_kernelIN5flash11enable_sm90INS1_16FlashAttnFwdSm90INS1_25CollectiveMainloopFwdSm90ILi2EN4cute5tupleIJNS5_1CILi1EEES8_S8_EEENS6_IJNS7_ILi128EEENS7_ILi160EEENS7_ILi192EEEEEELi128ENS_12float_e4m3_tEfNS_4arch4Sm90ELb1ELb0ELb1ELb0ELb0ELb0ELb0ELb1ELb1ELb0ELb0ELb0EEENS1_21CollectiveEpilogueFwdINS6_IJSA_SA_SB_EEES9_NS_10bfloat16_tESG_Li256ELb0ELb0ELb0ELb1EEENS1_30DynamicPersistentTileSchedulerILi256ELi128ELb0ELb0ELb1EEEEEEEEEvNT_6ParamsE:
[----:B------:R-:W-:Y:S01]  /*0000*/  LDC R1, c[0x0][0x37c] ;  /* 0x0000df00ff017b82 */ /* 0x000fe20000000800 */
[----:B------:R-:W-:Y:S05]  /*0010*/  EXIT ;  /* 0x000000000000794d */ /* 0x000fea0003800000 */
.L_x_7:
        /* <DEDUP_REMOVED lines=14> */
.L_x_17:


//--------------------- .text._ZN7cutlass13device_kernelIN5flash11enable_sm90INS1_16FlashAttnFwdSm90INS1_25CollectiveMainloopFwdSm90ILi2EN4cute5tupleIJNS5_1CILi1EEES8_S8_EEENS6_IJNS7_ILi128EEENS7_ILi160EEENS7_ILi192EEEEEELi128ENS_12float_e4m3_tEfNS_4arch4Sm90ELb1ELb0ELb1ELb1ELb0ELb0ELb0ELb1ELb1ELb0ELb0ELb0EEENS1_21CollectiveEpilogueFwdINS6_IJSA_SA_SB_EEES9_NS_10bfloat16_tESG_Li256ELb1ELb0ELb0ELb1EEENS1_36VarlenDynamicPersistentTileSchedulerILi128ELi160ELi256ELi128ELb0ELb0ELb1ELb1ELb1ELb1EEEEEEEEEvNT_6ParamsE --------------------------
	.section	.text._ZN7cutlass13device_kernelIN5flash11enable_sm90INS1_16FlashAttnFwdSm90INS1_25CollectiveMainloopFwdSm90ILi2EN4cute5tupleIJNS5_1CILi1EEES8_S8_EEENS6_IJNS7_ILi128EEENS7_ILi160EEENS7_ILi192EEEEEELi128ENS_12float_e4m3_tEfNS_4arch4Sm90ELb1ELb0ELb1ELb1ELb0ELb0ELb0ELb1ELb1ELb0ELb0ELb0EEENS1_21CollectiveEpilogueFwdINS6_IJSA_SA_SB_EEES9_NS_10bfloat16_tESG_Li256ELb1ELb0ELb0ELb1EEENS1_36VarlenDynamicPersistentTileSchedulerILi128ELi160ELi256ELi128ELb0ELb0ELb1ELb1ELb1ELb1EEEEEEEEEvNT_6ParamsE,"ax",@progbits
	.align	128
.text._ZN7cutlass13device_kernelIN5flash11enable_sm90INS1_16FlashAttnFwdSm90INS1_25CollectiveMainloopFwdSm90ILi2EN4cute5tupleIJNS5_1CILi1EEES8_S8_EEENS6_IJNS7_ILi128EEENS7_ILi160EEENS7_ILi192EEEEEELi128ENS_12float_e4m3_tEfNS_4arch4Sm90ELb1ELb0ELb1ELb1ELb0ELb0ELb0ELb1ELb1ELb0ELb0ELb0EEENS1_21CollectiveEpilogueFwdINS6_IJSA_SA_SB_EEES9_NS_10bfloat16_tESG_Li256ELb1ELb0ELb0ELb1EEENS1_36VarlenDynamicPersistentTileSchedulerILi128ELi160ELi256ELi128ELb0ELb0ELb1ELb1ELb1ELb1EEEEEEEEEvNT_6ParamsE:
        .type           _ZN7cutlass13device_kernelIN5flash11enable_sm90INS1_16FlashAttnFwdSm90INS1_25CollectiveMainloopFwdSm90ILi2EN4cute5tupleIJNS5_1CILi1EEES8_S8_EEENS6_IJNS7_ILi128EEENS7_ILi160EEENS7_ILi192EEEEEELi128ENS_12float_e4m3_tEfNS_4arch4Sm90ELb1ELb0ELb1ELb1ELb0ELb0ELb0ELb1ELb1ELb0ELb0ELb0EEENS1_21CollectiveEpilogueFwdINS6_IJSA_SA_SB_EEES9_NS_10bfloat16_tESG_Li256ELb1ELb0ELb0ELb1EEENS1_36VarlenDynamicPersistentTileSchedulerILi128ELi160ELi256ELi128ELb0ELb0ELb1ELb1ELb1ELb1EEEEEEEEEvNT_6ParamsE,@function
        .size           _ZN7cutlass13device_kernelIN5flash11enable_sm90INS1_16FlashAttnFwdSm90INS1_25CollectiveMainloopFwdSm90ILi2EN4cute5tupleIJNS5_1CILi1EEES8_S8_EEENS6_IJNS7_ILi128EEENS7_ILi160EEENS7_ILi192EEEEEELi128ENS_12float_e4m3_tEfNS_4arch4Sm90ELb1ELb0ELb1ELb1ELb0ELb0ELb0ELb1ELb1ELb0ELb0ELb0EEENS1_21CollectiveEpilogueFwdINS6_IJSA_SA_SB_EEES9_NS_10bfloat16_tESG_Li256ELb1ELb0ELb0ELb1EEENS1_36VarlenDynamicPersistentTileSchedulerILi128ELi160ELi256ELi128ELb0ELb0ELb1ELb1ELb1ELb1EEEEEEEEEvNT_6ParamsE,(.L_x_18 - _ZN7cutlass13device_kernelIN5flash11enable_sm90INS1_16FlashAttnFwdSm90INS1_25CollectiveMainloopFwdSm90ILi2EN4cute5tupleIJNS5_1CILi1EEES8_S8_EEENS6_IJNS7_ILi128EEENS7_ILi160EEENS7_ILi192EEEEEELi128ENS_12float_e4m3_tEfNS_4arch4Sm90ELb1ELb0ELb1ELb1ELb0ELb0ELb0ELb1ELb1ELb0ELb0ELb0EEENS1_21CollectiveEpilogueFwdINS6_IJSA_SA_SB_EEES9_NS_10bfloat16_tESG_Li256ELb1ELb0ELb0ELb1EEENS1_36VarlenDynamicPersistentTileSchedulerILi128ELi160ELi256ELi128ELb0ELb0ELb1ELb1ELb1ELb1EEEEEEEEEvNT_6ParamsE)
        .other          _ZN7cutlass13device_kernelIN5flash11enable_sm90INS1_16FlashAttnFwdSm90INS1_25CollectiveMainloopFwdSm90ILi2EN4cute5tupleIJNS5_1CILi1EEES8_S8_EEENS6_IJNS7_ILi128EEENS7_ILi160EEENS7_ILi192EEEEEELi128ENS_12float_e4m3_tEfNS_4arch4Sm90ELb1ELb0ELb1ELb1ELb0ELb0ELb0ELb1ELb1ELb0ELb0ELb0EEENS1_21CollectiveEpilogueFwdINS6_IJSA_SA_SB_EEES9_NS_10bfloat16_tESG_Li256ELb1ELb0ELb0ELb1EEENS1_36VarlenDynamicPersistentTileSchedulerILi128ELi160ELi256ELi128ELb0ELb0ELb1ELb1ELb1ELb1EEEEEEEEEvNT_6ParamsE,@"STO_CUDA_ENTRY STV_DEFAULT"
_ZN7cutlass13device_kernelIN5flash11enable_sm90INS1_16FlashAttnFwdSm90INS1_25CollectiveMainloopFwdSm90ILi2EN4cute5tupleIJNS5_1CILi1EEES8_S8_EEENS6_IJNS7_ILi128EEENS7_ILi160EEENS7_ILi192EEEEEELi128ENS_12float_e4m3_tEfNS_4arch4Sm90ELb1ELb0ELb1ELb1ELb0ELb0ELb0ELb1ELb1ELb0ELb0ELb0EEENS1_21CollectiveEpilogueFwdINS6_IJSA_SA_SB_EEES9_NS_10bfloat16_tESG_Li256ELb1ELb0ELb0ELb1EEENS1_36VarlenDynamicPersistentTileSchedulerILi128ELi160ELi256ELi128ELb0ELb0ELb1ELb1ELb1ELb1EEEEEEEEEvNT_6ParamsE:
[----:B------:R-:W-:Y:S01]  /*0000*/  LDC R1, c[0x0][0x37c] ;  /* 0x0000df00ff017b82 */ /* 0x000fe20000000800 */
[----:B------:R-:W-:Y:S05]  /*0010*/  EXIT ;  /* 0x000000000000794d */ /* 0x000fea0003800000 */
.L_x_8:
        /* <DEDUP_REMOVED lines=14> */
.L_x_18:


//--------------------- .text._ZN7cutlass13device_kernelIN5flash11enable_sm90INS1_16FlashAttnFwdSm90INS1_25CollectiveMainloopFwdSm90ILi2EN4cute5tupleIJNS5_1CILi1EEES8_S8_EEENS6_IJNS7_ILi128EEENS7_ILi160EEENS7_ILi192EEEEEELi128ENS_12float_e4m3_tEfNS_4arch4Sm90ELb1ELb0ELb1ELb1ELb0ELb1ELb0ELb1ELb1ELb0ELb0ELb0EEENS1_21CollectiveEpilogueFwdINS6_IJSA_SA_SB_EEES9_NS_10bfloat16_tESG_Li256ELb1ELb0ELb0ELb1EEENS1_36VarlenDynamicPersistentTileSchedulerILi128ELi160ELi256ELi128ELb0ELb0ELb1ELb1ELb1ELb1EEEEEEEEEvNT_6ParamsE --------------------------
	.section	.text._ZN7cutlass13device_kernelIN5flash11enable_sm90INS1_16FlashAttnFwdSm90INS1_25CollectiveMainloopFwdSm90ILi2EN4cute5tupleIJNS5_1CILi1EEES8_S8_EEENS6_IJNS7_ILi128EEENS7_ILi160EEENS7_ILi192EEEEEELi128ENS_12float_e4m3_tEfNS_4arch4Sm90ELb1ELb0ELb1ELb1ELb0ELb1ELb0ELb1ELb1ELb0ELb0ELb0EEENS1_21CollectiveEpilogueFwdINS6_IJSA_SA_SB_EEES9_NS_10bfloat16_tESG_Li256ELb1ELb0ELb0ELb1EEENS1_36VarlenDynamicPersistentTileSchedulerILi128ELi160ELi256ELi128ELb0ELb0ELb1ELb1ELb1ELb1EEEEEEEEEvNT_6ParamsE,"ax",@progbits
	.align	128
.text._ZN7cutlass13device_kernelIN5flash11enable_sm90INS1_16FlashAttnFwdSm90INS1_25CollectiveMainloopFwdSm90ILi2EN4cute5tupleIJNS5_1CILi1EEES8_S8_EEENS6_IJNS7_ILi128EEENS7_ILi160EEENS7_ILi192EEEEEELi128ENS_12float_e4m3_tEfNS_4arch4Sm90ELb1ELb0ELb1ELb1ELb0ELb1ELb0ELb1ELb1ELb0ELb0ELb0EEENS1_21CollectiveEpilogueFwdINS6_IJSA_SA_SB_EEES9_NS_10bfloat16_tESG_Li256ELb1ELb0ELb0ELb1EEENS1_36VarlenDynamicPersistentTileSchedulerILi128ELi160ELi256ELi128ELb0ELb0ELb1ELb1ELb1ELb1EEEEEEEEEvNT_6ParamsE:
        .type           _ZN7cutlass13device_kernelIN5flash11enable_sm90INS1_16FlashAttnFwdSm90INS1_25CollectiveMainloopFwdSm90ILi2EN4cute5tupleIJNS5_1CILi1EEES8_S8_EEENS6_IJNS7_ILi128EEENS7_ILi160EEENS7_ILi192EEEEEELi128ENS_12float_e4m3_tEfNS_4arch4Sm90ELb1ELb0ELb1ELb1ELb0ELb1ELb0ELb1ELb1ELb0ELb0ELb0EEENS1_21CollectiveEpilogueFwdINS6_IJSA_SA_SB_EEES9_NS_10bfloat16_tESG_Li256ELb1ELb0ELb0ELb1EEENS1_36VarlenDynamicPersistentTileSchedulerILi128ELi160ELi256ELi128ELb0ELb0ELb1ELb1ELb1ELb1EEEEEEEEEvNT_6ParamsE,@function
        .size           _ZN7cutlass13device_kernelIN5flash11enable_sm90INS1_16FlashAttnFwdSm90INS1_25CollectiveMainloopFwdSm90ILi2EN4cute5tupleIJNS5_1CILi1EEES8_S8_EEENS6_IJNS7_ILi128EEENS7_ILi160EEENS7_ILi192EEEEEELi128ENS_12float_e4m3_tEfNS_4arch4Sm90ELb1ELb0ELb1ELb1ELb0ELb1ELb0ELb1ELb1ELb0ELb0ELb0EEENS1_21CollectiveEpilogueFwdINS6_IJSA_SA_SB_EEES9_NS_10bfloat16_tESG_Li256ELb1ELb0ELb0ELb1EEENS1_36VarlenDynamicPersistentTileSchedulerILi128ELi160ELi256ELi128ELb0ELb0ELb1ELb1ELb1ELb1EEEEEEEEEvNT_6ParamsE,(.L_x_19 - _ZN7cutlass13device_kernelIN5flash11enable_sm90INS1_16FlashAttnFwdSm90INS1_25CollectiveMainloopFwdSm90ILi2EN4cute5tupleIJNS5_1CILi1EEES8_S8_EEENS6_IJNS7_ILi128EEENS7_ILi160EEENS7_ILi192EEEEEELi128ENS_12float_e4m3_tEfNS_4arch4Sm90ELb1ELb0ELb1ELb1ELb0ELb1ELb0ELb1ELb1ELb0ELb0ELb0EEENS1_21CollectiveEpilogueFwdINS6_IJSA_SA_SB_EEES9_NS_10bfloat16_tESG_Li256ELb1ELb0ELb0ELb1EEENS1_36VarlenDynamicPersistentTileSchedulerILi128ELi160ELi256ELi128ELb0ELb0ELb1ELb1ELb1ELb1EEEEEEEEEvNT_6ParamsE)
        .other          _ZN7cutlass13device_kernelIN5flash11enable_sm90INS1_16FlashAttnFwdSm90INS1_25CollectiveMainloopFwdSm90ILi2EN4cute5tupleIJNS5_1CILi1EEES8_S8_EEENS6_IJNS7_ILi128EEENS7_ILi160EEENS7_ILi192EEEEEELi128ENS_12float_e4m3_tEfNS_4arch4Sm90ELb1ELb0ELb1ELb1ELb0ELb1ELb0ELb1ELb1ELb0ELb0ELb0EEENS1_21CollectiveEpilogueFwdINS6_IJSA_SA_SB_EEES9_NS_10bfloat16_tESG_Li256ELb1ELb0ELb0ELb1EEENS1_36VarlenDynamicPersistentTileSchedulerILi128ELi160ELi256ELi128ELb0ELb0ELb1ELb1ELb1ELb1EEEEEEEEEvNT_6ParamsE,@"STO_CUDA_ENTRY STV_DEFAULT"
_ZN7cutlass13device_kernelIN5flash11enable_sm90INS1_16FlashAttnFwdSm90INS1_25CollectiveMainloopFwdSm90ILi2EN4cute5tupleIJNS5_1CILi1EEES8_S8_EEENS6_IJNS7_ILi128EEENS7_ILi160EEENS7_ILi192EEEEEELi128ENS_12float_e4m3_tEfNS_4arch4Sm90ELb1ELb0ELb1ELb1ELb0ELb1ELb0ELb1ELb1ELb0ELb0ELb0EEENS1_21CollectiveEpilogueFwdINS6_IJSA_SA_SB_EEES9_NS_10bfloat16_tESG_Li256ELb1ELb0ELb0ELb1EEENS1_36VarlenDynamicPersistentTileSchedulerILi128ELi160ELi256ELi128ELb0ELb0ELb1ELb1ELb1ELb1EEEEEEEEEvNT_6ParamsE:
[----:B------:R-:W-:Y:S01]  /*0000*/  LDC R1, c[0x0][0x37c] ;  /* 0x0000df00ff017b82 */ /* 0x000fe20000000800 */
[----:B------:R-:W-:Y:S05]  /*0010*/  EXIT ;  /* 0x000000000000794d */ /* 0x000fea0003800000 */
.L_x_9:
        /* <DEDUP_REMOVED lines=14> */
.L_x_19:


//--------------------- .nv.shared.reserved.0     --------------------------
	.section	.nv.shared.reserved.0,"aw",@nobits
	.weak		__nv_reservedSMEM_offset_0_alias
	.size		__nv_reservedSMEM_offset_0_alias, 0, 64
	.other		__nv_reservedSMEM_offset_0_alias,@"STO_CUDA_RESERVED_SHARED STV_DEFAULT"
__nv_reservedSMEM_offset_0_alias:
	.zero		0
	.zero		64


//--------------------- .nv.global                --------------------------
	.section	.nv.global,"aw",@nobits
.nv.global:
	.type		_ZN78_INTERNAL_1514b722_42_flash_fwd_hdim192_128_e4m3_softcap_sm90_cu_49158569_31024cute1_E,@object
	.size		_ZN78_INTERNAL_1514b722_42_flash_fwd_hdim192_128_e4m3_softcap_sm90_cu_49158569_31024cute1_E,(_ZN78_INTERNAL_1514b722_42_flash_fwd_hdim192_128_e4m3_softcap_sm90_cu_49158569_31024cuda3std3__45__cpo6cbeginE - _ZN78_INTERNAL_1514b722_42_flash_fwd_hdim192_128_e4m3_softcap_sm90_cu_49158569_31024cute1_E)
_ZN78_INTERNAL_1514b722_42_flash_fwd_hdim192_128_e4m3_softcap_sm90_cu_49158569_31024cute1_E:
	.zero		1
	.type		_ZN78_INTERNAL_1514b722_42_flash_fwd_hdim192_128_e4m3_softcap_sm90_cu_49158569_31024cuda3std3__45__cpo6cbeginE,@object
	.size		_ZN78_INTERNAL_1514b722_42_flash_fwd_hdim192_128_e4m3_softcap_sm90_cu_49158569_31024cuda3std3__45__cpo6cbeginE,(_ZN78_INTERNAL_1514b722_42_flash_fwd_hdim192_128_e4m3_softcap_sm90_cu_49158569_31024cuda3std3__48in_placeE - _ZN78_INTERNAL_1514b722_42_flash_fwd_hdim192_128_e4m3_softcap_sm90_cu_49158569_31024cuda3std3__45__cpo6cbeginE)
_ZN78_INTERNAL_1514b722_42_flash_fwd_hdim192_128_e4m3_softcap_sm90_cu_49158569_31024cuda3std3__45__cpo6cbeginE:
	.zero		1
	.type		_ZN78_INTERNAL_1514b722_42_flash_fwd_hdim192_128_e4m3_softcap_sm90_cu_49158569_31024cuda3std3__48in_placeE,@object
	.size		_ZN78_INTERNAL_1514b722_42_flash_fwd_hdim192_128_e4m3_softcap_sm90_cu_49158569_31024cuda3std3__48in_placeE,(_ZN78_INTERNAL_1514b722_42_flash_fwd_hdim192_128_e4m3_softcap_sm90_cu_49158569_31024cuda3std6ranges3__45__cpo9iter_moveE - _ZN78_INTERNAL_1514b722_42_flash_fwd_hdim192_128_e4m3_softcap_sm90_cu_49158569_31024cuda3std3__48in_placeE)
_ZN78_INTERNAL_1514b722_42_flash_fwd_hdim192_128_e4m3_softcap_sm90_cu_49158569_31024cuda3std3__48in_placeE:
	.zero		1
	.type		_ZN78_INTERNAL_1514b722_42_flash_fwd_hdim192_128_e4m3_softcap_sm90_cu_49158569_31024cuda3std6ranges3__45__cpo9iter_moveE,@object
	.size		_ZN78_INTERNAL_1514b722_42_flash_fwd_hdim192_128_e4m3_softcap_sm90_cu_49158569_31024cuda3std6ranges3__45__cpo9iter_moveE,(_ZN78_INTERNAL_1514b722_42_flash_fwd_hdim192_128_e4m3_softcap_sm90_cu_49158569_31024cuda3std3__45__cpo5beginE - _ZN78_INTERNAL_1514b722_42_flash_fwd_hdim192_128_e4m3_softcap_sm90_cu_49158569_31024cuda3std6ranges3__45__cpo9iter_moveE)
_ZN78_INTERNAL_1514b722_42_flash_fwd_hdim192_128_e4m3_softcap_sm90_cu_49158569_31024cuda3std6ranges3__45__cpo9iter_moveE:
	.zero		1
	.type		_ZN78_INTERNAL_1514b722_42_flash_fwd_hdim192_128_e4m3_softcap_sm90_cu_49158569_31024cuda3std3__45__cpo5beginE,@object
	.size		_ZN78_INTERNAL_1514b722_42_flash_fwd_hdim192_128_e4m3_softcap_sm90_cu_49158569_31024cuda3std3__45__cpo5beginE,(_ZN78_INTERNAL_1514b722_42_flash_fwd_hdim192_128_e4m3_softcap_sm90_cu_49158569_31024cuda3std3__480_GLOBAL__N__1514b722_42_flash_fwd_hdim192_128_e4m3_softcap_sm90_cu_49158569_31026ignoreE - _ZN78_INTERNAL_1514b722_42_flash_fwd_hdim192_128_e4m3_softcap_sm90_cu_49158569_31024cuda3std3__45__cpo5beginE)
_ZN78_INTERNAL_1514b722_42_flash_fwd_hdim192_128_e4m3_softcap_sm90_cu_49158569_31024cuda3std3__45__cpo5beginE:
	.zero		1
	.type		_ZN78_INTERNAL_1514b722_42_flash_fwd_hdim192_128_e4m3_softcap_sm90_cu_49158569_31024cuda3std3__480_GLOBAL__N__1514b722_42_flash_fwd_hdim192_128_e4m3_softcap_sm90_cu_49158569_31026ignoreE,@object
	.size		_ZN78_INTERNAL_1514b722_42_flash_fwd_hdim192_128_e4m3_softcap_sm90_cu_49158569_31024cuda3std3__480_GLOBAL__N__1514b722_42_flash_fwd_hdim192_128_e4m3_softcap_sm90_cu_49158569_31026ignoreE,(_ZN78_INTERNAL_1514b722_42_flash_fwd_hdim192_128_e4m3_softcap_sm90_cu_49158569_31024cute7productE - _ZN78_INTERNAL_1514b722_42_flash_fwd_hdim192_128_e4m3_softcap_sm90_cu_49158569_31024cuda3std3__480_GLOBAL__N__1514b722_42_flash_fwd_hdim192_128_e4m3_softcap_sm90_cu_49158569_31026ignoreE)
_ZN78_INTERNAL_1514b722_42_flash_fwd_hdim192_128_e4m3_softcap_sm90_cu_49158569_31024cuda3std3__480_GLOBAL__N__1514b722_42_flash_fwd_hdim192_128_e4m3_softcap_sm90_cu_49158569_31026ignoreE:
	.zero		1
	.type		_ZN78_INTERNAL_1514b722_42_flash_fwd_hdim192_128_e4m3_softcap_sm90_cu_49158569_31024cute7productE,@object
	.size		_ZN78_INTERNAL_1514b722_42_flash_fwd_hdim192_128_e4m3_softcap_sm90_cu_49158569_31024cute7productE,(_ZN78_INTERNAL_1514b722_42_flash_fwd_hdim192_128_e4m3_softcap_sm90_cu_49158569_31024cuda3std3__45__cpo3endE - _ZN78_INTERNAL_1514b722_42_flash_fwd_hdim192_128_e4m3_softcap_sm90_cu_49158569_31024cute7productE)
_ZN78_INTERNAL_1514b722_42_flash_fwd_hdim192_128_e4m3_softcap_sm90_cu_49158569_31024cute7productE:
	.zero		1
	.type		_ZN78_INTERNAL_1514b722_42_flash_fwd_hdim192_128_e4m3_softcap_sm90_cu_49158569_31024cuda3std3__45__cpo3endE,@object
	.size		_ZN78_INTERNAL_1514b722_42_flash_fwd_hdim192_128_e4m3_softcap_sm90_cu_49158569_31024cuda3std3__45__cpo3endE,(_ZN78_INTERNAL_1514b722_42_flash_fwd_hdim192_128_e4m3_softcap_sm90_cu_49158569_31024cuda3std3__419piecewise_constructE - _ZN78_INTERNAL_1514b722_42_flash_fwd_hdim192_128_e4m3_softcap_sm90_cu_49158569_31024cuda3std3__45__cpo3endE)
_ZN78_INTERNAL_1514b722_42_flash_fwd_hdim192_128_e4m3_softcap_sm90_cu_49158569_31024cuda3std3__45__cpo3endE:
	.zero		1
	.type		_ZN78_INTERNAL_1514b722_42_flash_fwd_hdim192_128_e4m3_softcap_sm90_cu_49158569_31024cuda3std3__419piecewise_constructE,@object
	.size		_ZN78_INTERNAL_1514b722_42_flash_fwd_hdim192_128_e4m3_softcap_sm90_cu_49158569_31024cuda3std3__419piecewise_constructE,(_ZN78_INTERNAL_1514b722_42_flash_fwd_hdim192_128_e4m3_softcap_sm90_cu_49158569_31024cuda3std3__45__cpo4cendE - _ZN78_INTERNAL_1514b722_42_flash_fwd_hdim192_128_e4m3_softcap_sm90_cu_49158569_31024cuda3std3__419piecewise_constructE)
_ZN78_INTERNAL_1514b722_42_flash_fwd_hdim192_128_e4m3_softcap_sm90_cu_49158569_31024cuda3std3__419piecewise_constructE:
	.zero		1
	.type		_ZN78_INTERNAL_1514b722_42_flash_fwd_hdim192_128_e4m3_softcap_sm90_cu_49158569_31024cuda3std3__45__cpo4cendE,@object
	.size		_ZN78_INTERNAL_1514b722_42_flash_fwd_hdim192_128_e4m3_softcap_sm90_cu_49158569_31024cuda3std3__45__cpo4cendE,(_ZN78_INTERNAL_1514b722_42_flash_fwd_hdim192_128_e4m3_softcap_sm90_cu_49158569_31024cuda3std6ranges3__45__cpo4swapE - _ZN78_INTERNAL_1514b722_42_flash_fwd_hdim192_128_e4m3_softcap_sm90_cu_49158569_31024cuda3std3__45__cpo4cendE)
_ZN78_INTERNAL_1514b722_42_flash_fwd_hdim192_128_e4m3_softcap_sm90_cu_49158569_31024cuda3std3__45__cpo4cendE:
	.zero		1
	.type		_ZN78_INTERNAL_1514b722_42_flash_fwd_hdim192_128_e4m3_softcap_sm90_cu_49158569_31024cuda3std6ranges3__45__cpo4swapE,@object
	.size		_ZN78_INTERNAL_1514b722_42_flash_fwd_hdim192_128_e4m3_softcap_sm90_cu_49158569_31024cuda3std6ranges3__45__cpo4swapE,(.L_7 - _ZN78_INTERNAL_1514b722_42_flash_fwd_hdim192_128_e4m3_softcap_sm90_cu_49158569_31024cuda3std6ranges3__45__cpo4swapE)
_ZN78_INTERNAL_1514b722_42_flash_fwd_hdim192_128_e4m3_softcap_sm90_cu_49158569_31024cuda3std6ranges3__45__cpo4swapE:
	.zero		1
.L_7:


//--------------------- .nv.constant0._ZN7cutlass13device_kernelIN5flash11enable_sm90INS1_16FlashAttnFwdSm90INS1_25CollectiveMainloopFwdSm90ILi2EN4cute5tupleIJNS5_1CILi1EEES8_S8_EEENS6_IJNS7_ILi128EEENS7_ILi160EEENS7_ILi192EEEEEELi128ENS_12float_e4m3_tEfNS_4arch4Sm90ELb0ELb0ELb1ELb0ELb0ELb0ELb0ELb1ELb1ELb0ELb0ELb0EEENS1_21CollectiveEpilogueFwdINS6_IJSA_SA_SB_EEES9_NS_10bfloat16_tESG_Li256ELb0ELb0ELb0ELb1EEENS1_29StaticPersistentTileSchedulerILb0EEEEEEEEEvNT_6ParamsE --------------------------
	.section	.nv.constant0._ZN7cutlass13device_kernelIN5flash11enable_sm90INS1_16FlashAttnFwdSm90INS1_25CollectiveMainloopFwdSm90ILi2EN4cute5tupleIJNS5_1CILi1EEES8_S8_EEENS6_IJNS7_ILi128EEENS7_ILi160EEENS7_ILi192EEEEEELi128ENS_12float_e4m3_tEfNS_4arch4Sm90ELb0ELb0ELb1ELb0ELb0ELb0ELb0ELb1ELb1ELb0ELb0ELb0EEENS1_21CollectiveEpilogueFwdINS6_IJSA_SA_SB_EEES9_NS_10bfloat16_tESG_Li256ELb0ELb0ELb0ELb1EEENS1_29StaticPersistentTileSchedulerILb0EEEEEEEEEvNT_6ParamsE,"a",@progbits
	.sectionflags	@""
	.align	4
.nv.constant0._ZN7cutlass13device_kernelIN5flash11enable_sm90INS1_16FlashAttnFwdSm90INS1_25CollectiveMainloopFwdSm90ILi2EN4cute5tupleIJNS5_1CILi1EEES8_S8_EEENS6_IJNS7_ILi128EEENS7_ILi160EEENS7_ILi192EEEEEELi128ENS_12float_e4m3_tEfNS_4arch4Sm90ELb0ELb0ELb1ELb0ELb0ELb0ELb0ELb1ELb1ELb0ELb0ELb0EEENS1_21CollectiveEpilogueFwdINS6_IJSA_SA_SB_EEES9_NS_10bfloat16_tESG_Li256ELb0ELb0ELb0ELb1EEENS1_29StaticPersistentTileSchedulerILb0EEEEEEEEEvNT_6ParamsE:
	.zero		3840


//--------------------- .nv.constant0._ZN7cutlass13device_kernelIN5flash11enable_sm90INS1_16FlashAttnFwdSm90INS1_25CollectiveMainloopFwdSm90ILi2EN4cute5tupleIJNS5_1CILi2EEENS7_ILi1EEES9_EEENS6_IJNS7_ILi128EEENS7_ILi160EEENS7_ILi192EEEEEELi128ENS_12float_e4m3_tEfNS_4arch4Sm90ELb0ELb0ELb1ELb0ELb0ELb0ELb0ELb1ELb1ELb0ELb0ELb0EEENS1_21CollectiveEpilogueFwdINS6_IJSB_SB_SC_EEESA_NS_10bfloat16_tESH_Li256ELb0ELb0ELb0ELb1EEENS1_29StaticPersistentTileSchedulerILb0EEEEEEEEEvNT_6ParamsE --------------------------
	.section	.nv.constant0._ZN7cutlass13device_kernelIN5flash11enable_sm90INS1_16FlashAttnFwdSm90INS1_25CollectiveMainloopFwdSm90ILi2EN4cute5tupleIJNS5_1CILi2EEENS7_ILi1EEES9_EEENS6_IJNS7_ILi128EEENS7_ILi160EEENS7_ILi192EEEEEELi128ENS_12float_e4m3_tEfNS_4arch4Sm90ELb0ELb0ELb1ELb0ELb0ELb0ELb0ELb1ELb1ELb0ELb0ELb0EEENS1_21CollectiveEpilogueFwdINS6_IJSB_SB_SC_EEESA_NS_10bfloat16_tESH_Li256ELb0ELb0ELb0ELb1EEENS1_29StaticPersistentTileSchedulerILb0EEEEEEEEEvNT_6ParamsE,"a",@progbits
	.sectionflags	@""
	.align	4
.nv.constant0._ZN7cutlass13device_kernelIN5flash11enable_sm90INS1_16FlashAttnFwdSm90INS1_25CollectiveMainloopFwdSm90ILi2EN4cute5tupleIJNS5_1CILi2EEENS7_ILi1EEES9_EEENS6_IJNS7_ILi128EEENS7_ILi160EEENS7_ILi192EEEEEELi128ENS_12float_e4m3_tEfNS_4arch4Sm90ELb0ELb0ELb1ELb0ELb0ELb0ELb0ELb1ELb1ELb0ELb0ELb0EEENS1_21CollectiveEpilogueFwdINS6_IJSB_SB_SC_EEESA_NS_10bfloat16_tESH_Li256ELb0ELb0ELb0ELb1EEENS1_29StaticPersistentTileSchedulerILb0EEEEEEEEEvNT_6ParamsE:
	.zero		3840


//--------------------- .nv.constant0._ZN7cutlass13device_kernelIN5flash11enable_sm90INS1_16FlashAttnFwdSm90INS1_25CollectiveMainloopFwdSm90ILi2EN4cute5tupleIJNS5_1CILi1EEES8_S8_EEENS6_IJNS7_ILi128EEENS7_ILi160EEENS7_ILi192EEEEEELi128ENS_12float_e4m3_tEfNS_4arch4Sm90ELb0ELb0ELb1ELb1ELb0ELb0ELb0ELb1ELb1ELb0ELb0ELb0EEENS1_21CollectiveEpilogueFwdINS6_IJSA_SA_SB_EEES9_NS_10bfloat16_tESG_Li256ELb1ELb0ELb0ELb1EEENS1_36VarlenDynamicPersistentTileSchedulerILi128ELi160ELi256ELi128ELb0ELb0ELb1ELb0ELb1ELb1EEEEEEEEEvNT_6ParamsE --------------------------
	.section	.nv.constant0._ZN7cutlass13device_kernelIN5flash11enable_sm90INS1_16FlashAttnFwdSm90INS1_25CollectiveMainloopFwdSm90ILi2EN4cute5tupleIJNS5_1CILi1EEES8_S8_EEENS6_IJNS7_ILi128EEENS7_ILi160EEENS7_ILi192EEEEEELi128ENS_12float_e4m3_tEfNS_4arch4Sm90ELb0ELb0ELb1ELb1ELb0ELb0ELb0ELb1ELb1ELb0ELb0ELb0EEENS1_21CollectiveEpilogueFwdINS6_IJSA_SA_SB_EEES9_NS_10bfloat16_tESG_Li256ELb1ELb0ELb0ELb1EEENS1_36VarlenDynamicPersistentTileSchedulerILi128ELi160ELi256ELi128ELb0ELb0ELb1ELb0ELb1ELb1EEEEEEEEEvNT_6ParamsE,"a",@progbits
	.sectionflags	@""
	.align	4
.nv.constant0._ZN7cutlass13device_kernelIN5flash11enable_sm90INS1_16FlashAttnFwdSm90INS1_25CollectiveMainloopFwdSm90ILi2EN4cute5tupleIJNS5_1CILi1EEES8_S8_EEENS6_IJNS7_ILi128EEENS7_ILi160EEENS7_ILi192EEEEEELi128ENS_12float_e4m3_tEfNS_4arch4Sm90ELb0ELb0ELb1ELb1ELb0ELb0ELb0ELb1ELb1ELb0ELb0ELb0EEENS1_21CollectiveEpilogueFwdINS6_IJSA_SA_SB_EEES9_NS_10bfloat16_tESG_Li256ELb1ELb0ELb0ELb1EEENS1_36VarlenDynamicPersistentTileSchedulerILi128ELi160ELi256ELi128ELb0ELb0ELb1ELb0ELb1ELb1EEEEEEEEEvNT_6ParamsE:
	.zero		3456


//--------------------- .nv.constant0._ZN7cutlass13device_kernelIN5flash11enable_sm90INS1_16FlashAttnFwdSm90INS1_25CollectiveMainloopFwdSm90ILi2EN4cute5tupleIJNS5_1CILi1EEES8_S8_EEENS6_IJNS7_ILi128EEENS7_ILi160EEENS7_ILi192EEEEEELi128ENS_12float_e4m3_tEfNS_4arch4Sm90ELb0ELb0ELb1ELb1ELb0ELb1ELb0ELb1ELb1ELb0ELb0ELb0EEENS1_21CollectiveEpilogueFwdINS6_IJSA_SA_SB_EEES9_NS_10bfloat16_tESG_Li256ELb1ELb0ELb0ELb1EEENS1_36VarlenDynamicPersistentTileSchedulerILi128ELi160ELi256ELi128ELb0ELb0ELb1ELb0ELb1ELb1EEEEEEEEEvNT_6ParamsE --------------------------
	.section	.nv.constant0._ZN7cutlass13device_kernelIN5flash11enable_sm90INS1_16FlashAttnFwdSm90INS1_25CollectiveMainloopFwdSm90ILi2EN4cute5tupleIJNS5_1CILi1EEES8_S8_EEENS6_IJNS7_ILi128EEENS7_ILi160EEENS7_ILi192EEEEEELi128ENS_12float_e4m3_tEfNS_4arch4Sm90ELb0ELb0ELb1ELb1ELb0ELb1ELb0ELb1ELb1ELb0ELb0ELb0EEENS1_21CollectiveEpilogueFwdINS6_IJSA_SA_SB_EEES9_NS_10bfloat16_tESG_Li256ELb1ELb0ELb0ELb1EEENS1_36VarlenDynamicPersistentTileSchedulerILi128ELi160ELi256ELi128ELb0ELb0ELb1ELb0ELb1ELb1EEEEEEEEEvNT_6ParamsE,"a",@progbits
	.sectionflags	@""
	.align	4
.nv.constant0._ZN7cutlass13device_kernelIN5flash11enable_sm90INS1_16FlashAttnFwdSm90INS1_25CollectiveMainloopFwdSm90ILi2EN4cute5tupleIJNS5_1CILi1EEES8_S8_EEENS6_IJNS7_ILi128EEENS7_ILi160EEENS7_ILi192EEEEEELi128ENS_12float_e4m3_tEfNS_4arch4Sm90ELb0ELb0ELb1ELb1ELb0ELb1ELb0ELb1ELb1ELb0ELb0ELb0EEENS1_21CollectiveEpilogueFwdINS6_IJSA_SA_SB_EEES9_NS_10bfloat16_tESG_Li256ELb1ELb0ELb0ELb1EEENS1_36VarlenDynamicPersistentTileSchedulerILi128ELi160ELi256ELi128ELb0ELb0ELb1ELb0ELb1ELb1EEEEEEEEEvNT_6ParamsE:
	.zero		3456


//--------------------- .nv.constant0._ZN7cutlass13device_kernelIN5flash11enable_sm90INS1_16FlashAttnFwdSm90INS1_25CollectiveMainloopFwdSm90ILi2EN4cute5tupleIJNS5_1CILi1EEES8_S8_EEENS6_IJNS7_ILi128EEESA_NS7_ILi192EEEEEELi128ENS_12float_e4m3_tEfNS_4arch4Sm90ELb0ELb1ELb1ELb0ELb0ELb0ELb0ELb1ELb1ELb0ELb0ELb0EEENS1_21CollectiveEpilogueFwdINS6_IJSA_SA_SA_EEES9_NS_10bfloat16_tESF_Li256ELb0ELb0ELb0ELb1EEENS1_30DynamicPersistentTileSchedulerILi256ELi128ELb0ELb0ELb1EEEEEEEEEvNT_6ParamsE --------------------------
	.section	.nv.constant0._ZN7cutlass13device_kernelIN5flash11enable_sm90INS1_16FlashAttnFwdSm90INS1_25CollectiveMainloopFwdSm90ILi2EN4cute5tupleIJNS5_1CILi1EEES8_S8_EEENS6_IJNS7_ILi128EEESA_NS7_ILi192EEEEEELi128ENS_12float_e4m3_tEfNS_4arch4Sm90ELb0ELb1ELb1ELb0ELb0ELb0ELb0ELb1ELb1ELb0ELb0ELb0EEENS1_21CollectiveEpilogueFwdINS6_IJSA_SA_SA_EEES9_NS_10bfloat16_tESF_Li256ELb0ELb0ELb0ELb1EEENS1_30DynamicPersistentTileSchedulerILi256ELi128ELb0ELb0ELb1EEEEEEEEEvNT_6ParamsE,"a",@progbits
	.sectionflags	@""
	.align	4
.nv.constant0._ZN7cutlass13device_kernelIN5flash11enable_sm90INS1_16FlashAttnFwdSm90INS1_25CollectiveMainloopFwdSm90ILi2EN4cute5tupleIJNS5_1CILi1EEES8_S8_EEENS6_IJNS7_ILi128EEESA_NS7_ILi192EEEEEELi128ENS_12float_e4m3_tEfNS_4arch4Sm90ELb0ELb1ELb1ELb0ELb0ELb0ELb0ELb1ELb1ELb0ELb0ELb0EEENS1_21CollectiveEpilogueFwdINS6_IJSA_SA_SA_EEES9_NS_10bfloat16_tESF_Li256ELb0ELb0ELb0ELb1EEENS1_30DynamicPersistentTileSchedulerILi256ELi128ELb0ELb0ELb1EEEEEEEEEvNT_6ParamsE:
	.zero		3840


//--------------------- .nv.constant0._ZN7cutlass13device_kernelIN5flash11enable_sm90INS1_16FlashAttnFwdSm90INS1_25CollectiveMainloopFwdSm90ILi2EN4cute5tupleIJNS5_1CILi1EEES8_S8_EEENS6_IJNS7_ILi128EEESA_NS7_ILi192EEEEEELi128ENS_12float_e4m3_tEfNS_4arch4Sm90ELb0ELb1ELb1ELb1ELb0ELb0ELb0ELb1ELb1ELb0ELb0ELb0EEENS1_21CollectiveEpilogueFwdINS6_IJSA_SA_SA_EEES9_NS_10bfloat16_tESF_Li256ELb1ELb0ELb0ELb1EEENS1_36VarlenDynamicPersistentTileSchedulerILi128ELi128ELi256ELi128ELb0ELb0ELb1ELb1ELb0ELb1EEEEEEEEEvNT_6ParamsE --------------------------
	.section	.nv.constant0._ZN7cutlass13device_kernelIN5flash11enable_sm90INS1_16FlashAttnFwdSm90INS1_25CollectiveMainloopFwdSm90ILi2EN4cute5tupleIJNS5_1CILi1EEES8_S8_EEENS6_IJNS7_ILi128EEESA_NS7_ILi192EEEEEELi128ENS_12float_e4m3_tEfNS_4arch4Sm90ELb0ELb1ELb1ELb1ELb0ELb0ELb0ELb1ELb1ELb0ELb0ELb0EEENS1_21CollectiveEpilogueFwdINS6_IJSA_SA_SA_EEES9_NS_10bfloat16_tESF_Li256ELb1ELb0ELb0ELb1EEENS1_36VarlenDynamicPersistentTileSchedulerILi128ELi128ELi256ELi128ELb0ELb0ELb1ELb1ELb0ELb1EEEEEEEEEvNT_6ParamsE,"a",@progbits
	.sectionflags	@""
	.align	4
.nv.constant0._ZN7cutlass13device_kernelIN5flash11enable_sm90INS1_16FlashAttnFwdSm90INS1_25CollectiveMainloopFwdSm90ILi2EN4cute5tupleIJNS5_1CILi1EEES8_S8_EEENS6_IJNS7_ILi128EEESA_NS7_ILi192EEEEEELi128ENS_12float_e4m3_tEfNS_4arch4Sm90ELb0ELb1ELb1ELb1ELb0ELb0ELb0ELb1ELb1ELb0ELb0ELb0EEENS1_21CollectiveEpilogueFwdINS6_IJSA_SA_SA_EEES9_NS_10bfloat16_tESF_Li256ELb1ELb0ELb0ELb1EEENS1_36VarlenDynamicPersistentTileSchedulerILi128ELi128ELi256ELi128ELb0ELb0ELb1ELb1ELb0ELb1EEEEEEEEEvNT_6ParamsE:
	.zero		3456


//--------------------- .nv.constant0._ZN7cutlass13device_kernelIN5flash11enable_sm90INS1_16FlashAttnFwdSm90INS1_25CollectiveMainloopFwdSm90ILi2EN4cute5tupleIJNS5_1CILi1EEES8_S8_EEENS6_IJNS7_ILi128EEESA_NS7_ILi192EEEEEELi128ENS_12float_e4m3_tEfNS_4arch4Sm90ELb0ELb1ELb1ELb1ELb0ELb1ELb0ELb1ELb1ELb0ELb0ELb0EEENS1_21CollectiveEpilogueFwdINS6_IJSA_SA_SA_EEES9_NS_10bfloat16_tESF_Li256ELb1ELb0ELb0ELb1EEENS1_36VarlenDynamicPersistentTileSchedulerILi128ELi128ELi256ELi128ELb0ELb0ELb1ELb1ELb0ELb1EEEEEEEEEvNT_6ParamsE --------------------------
	.section	.nv.constant0._ZN7cutlass13device_kernelIN5flash11enable_sm90INS1_16FlashAttnFwdSm90INS1_25CollectiveMainloopFwdSm90ILi2EN4cute5tupleIJNS5_1CILi1EEES8_S8_EEENS6_IJNS7_ILi128EEESA_NS7_ILi192EEEEEELi128ENS_12float_e4m3_tEfNS_4arch4Sm90ELb0ELb1ELb1ELb1ELb0ELb1ELb0ELb1ELb1ELb0ELb0ELb0EEENS1_21CollectiveEpilogueFwdINS6_IJSA_SA_SA_EEES9_NS_10bfloat16_tESF_Li256ELb1ELb0ELb0ELb1EEENS1_36VarlenDynamicPersistentTileSchedulerILi128ELi128ELi256ELi128ELb0ELb0ELb1ELb1ELb0ELb1EEEEEEEEEvNT_6ParamsE,"a",@progbits
	.sectionflags	@""
	.align	4
.nv.constant0._ZN7cutlass13device_kernelIN5flash11enable_sm90INS1_16FlashAttnFwdSm90INS1_25CollectiveMainloopFwdSm90ILi2EN4cute5tupleIJNS5_1CILi1EEES8_S8_EEENS6_IJNS7_ILi128EEESA_NS7_ILi192EEEEEELi128ENS_12float_e4m3_tEfNS_4arch4Sm90ELb0ELb1ELb1ELb1ELb0ELb1ELb0ELb1ELb1ELb0ELb0ELb0EEENS1_21CollectiveEpilogueFwdINS6_IJSA_SA_SA_EEES9_NS_10bfloat16_tESF_Li256ELb1ELb0ELb0ELb1EEENS1_36VarlenDynamicPersistentTileSchedulerILi128ELi128ELi256ELi128ELb0ELb0ELb1ELb1ELb0ELb1EEEEEEEEEvNT_6ParamsE:
	.zero		3456


//--------------------- .nv.constant0._ZN7cutlass13device_kernelIN5flash11enable_sm90INS1_16FlashAttnFwdSm90INS1_25CollectiveMainloopFwdSm90ILi2EN4cute5tupleIJNS5_1CILi1EEES8_S8_EEENS6_IJNS7_ILi128EEENS7_ILi160EEENS7_ILi192EEEEEELi128ENS_12float_e4m3_tEfNS_4arch4Sm90ELb1ELb0ELb1ELb0ELb0ELb0ELb0ELb1ELb1ELb0ELb0ELb0EEENS1_21CollectiveEpilogueFwdINS6_IJSA_SA_SB_EEES9_NS_10bfloat16_tESG_Li256ELb0ELb0ELb0ELb1EEENS1_30DynamicPersistentTileSchedulerILi256ELi128ELb0ELb0ELb1EEEEEEEEEvNT_6ParamsE --------------------------
	.section	.nv.constant0._ZN7cutlass13device_kernelIN5flash11enable_sm90INS1_16FlashAttnFwdSm90INS1_25CollectiveMainloopFwdSm90ILi2EN4cute5tupleIJNS5_1CILi1EEES8_S8_EEENS6_IJNS7_ILi128EEENS7_ILi160EEENS7_ILi192EEEEEELi128ENS_12float_e4m3_tEfNS_4arch4Sm90ELb1ELb0ELb1ELb0ELb0ELb0ELb0ELb1ELb1ELb0ELb0ELb0EEENS1_21CollectiveEpilogueFwdINS6_IJSA_SA_SB_EEES9_NS_10bfloat16_tESG_Li256ELb0ELb0ELb0ELb1EEENS1_30DynamicPersistentTileSchedulerILi256ELi128ELb0ELb0ELb1EEEEEEEEEvNT_6ParamsE,"a",@progbits
	.sectionflags	@""
	.align	4
.nv.constant0._ZN7cutlass13device_kernelIN5flash11enable_sm90INS1_16FlashAttnFwdSm90INS1_25CollectiveMainloopFwdSm90ILi2EN4cute5tupleIJNS5_1CILi1EEES8_S8_EEENS6_IJNS7_ILi128EEENS7_ILi160EEENS7_ILi192EEEEEELi128ENS_12float_e4m3_tEfNS_4arch4Sm90ELb1ELb0ELb1ELb0ELb0ELb0ELb0ELb1ELb1ELb0ELb0ELb0EEENS1_21CollectiveEpilogueFwdINS6_IJSA_SA_SB_EEES9_NS_10bfloat16_tESG_Li256ELb0ELb0ELb0ELb1EEENS1_30DynamicPersistentTileSchedulerILi256ELi128ELb0ELb0ELb1EEEEEEEEEvNT_6ParamsE:
	.zero		3840


//--------------------- .nv.constant0._ZN7cutlass13device_kernelIN5flash11enable_sm90INS1_16FlashAttnFwdSm90INS1_25CollectiveMainloopFwdSm90ILi2EN4cute5tupleIJNS5_1CILi1EEES8_S8_EEENS6_IJNS7_ILi128EEENS7_ILi160EEENS7_ILi192EEEEEELi128ENS_12float_e4m3_tEfNS_4arch4Sm90ELb1ELb0ELb1ELb1ELb0ELb0ELb0ELb1ELb1ELb0ELb0ELb0EEENS1_21CollectiveEpilogueFwdINS6_IJSA_SA_SB_EEES9_NS_10bfloat16_tESG_Li256ELb1ELb0ELb0ELb1EEENS1_36VarlenDynamicPersistentTileSchedulerILi128ELi160ELi256ELi128ELb0ELb0ELb1ELb1ELb1ELb1EEEEEEEEEvNT_6ParamsE --------------------------
	.section	.nv.constant0._ZN7cutlass13device_kernelIN5flash11enable_sm90INS1_16FlashAttnFwdSm90INS1_25CollectiveMainloopFwdSm90ILi2EN4cute5tupleIJNS5_1CILi1EEES8_S8_EEENS6_IJNS7_ILi128EEENS7_ILi160EEENS7_ILi192EEEEEELi128ENS_12float_e4m3_tEfNS_4arch4Sm90ELb1ELb0ELb1ELb1ELb0ELb0ELb0ELb1ELb1ELb0ELb0ELb0EEENS1_21CollectiveEpilogueFwdINS6_IJSA_SA_SB_EEES9_NS_10bfloat16_tESG_Li256ELb1ELb0ELb0ELb1EEENS1_36VarlenDynamicPersistentTileSchedulerILi128ELi160ELi256ELi128ELb0ELb0ELb1ELb1ELb1ELb1EEEEEEEEEvNT_6ParamsE,"a",@progbits
	.sectionflags	@""
	.align	4
.nv.constant0._ZN7cutlass13device_kernelIN5flash11enable_sm90INS1_16FlashAttnFwdSm90INS1_25CollectiveMainloopFwdSm90ILi2EN4cute5tupleIJNS5_1CILi1EEES8_S8_EEENS6_IJNS7_ILi128EEENS7_ILi160EEENS7_ILi192EEEEEELi128ENS_12float_e4m3_tEfNS_4arch4Sm90ELb1ELb0ELb1ELb1ELb0ELb0ELb0ELb1ELb1ELb0ELb0ELb0EEENS1_21CollectiveEpilogueFwdINS6_IJSA_SA_SB_EEES9_NS_10bfloat16_tESG_Li256ELb1ELb0ELb0ELb1EEENS1_36VarlenDynamicPersistentTileSchedulerILi128ELi160ELi256ELi128ELb0ELb0ELb1ELb1ELb1ELb1EEEEEEEEEvNT_6ParamsE:
	.zero		3456


//--------------------- .nv.constant0._ZN7cutlass13device_kernelIN5flash11enable_sm90INS1_16FlashAttnFwdSm90INS1_25CollectiveMainloopFwdSm90ILi2EN4cute5tupleIJNS5_1CILi1EEES8_S8_EEENS6_IJNS7_ILi128EEENS7_ILi160EEENS7_ILi192EEEEEELi128ENS_12float_e4m3_tEfNS_4arch4Sm90ELb1ELb0ELb1ELb1ELb0ELb1ELb0ELb1ELb1ELb0ELb0ELb0EEENS1_21CollectiveEpilogueFwdINS6_IJSA_SA_SB_EEES9_NS_10bfloat16_tESG_Li256ELb1ELb0ELb0ELb1EEENS1_36VarlenDynamicPersistentTileSchedulerILi128ELi160ELi256ELi128ELb0ELb0ELb1ELb1ELb1ELb1EEEEEEEEEvNT_6ParamsE --------------------------
	.section	.nv.constant0._ZN7cutlass13device_kernelIN5flash11enable_sm90INS1_16FlashAttnFwdSm90INS1_25CollectiveMainloopFwdSm90ILi2EN4cute5tupleIJNS5_1CILi1EEES8_S8_EEENS6_IJNS7_ILi128EEENS7_ILi160EEENS7_ILi192EEEEEELi128ENS_12float_e4m3_tEfNS_4arch4Sm90ELb1ELb0ELb1ELb1ELb0ELb1ELb0ELb1ELb1ELb0ELb0ELb0EEENS1_21CollectiveEpilogueFwdINS6_IJSA_SA_SB_EEES9_NS_10bfloat16_tESG_Li256ELb1ELb0ELb0ELb1EEENS1_36VarlenDynamicPersistentTileSchedulerILi128ELi160ELi256ELi128ELb0ELb0ELb1ELb1ELb1ELb1EEEEEEEEEvNT_6ParamsE,"a",@progbits
	.sectionflags	@""
	.align	4
.nv.constant0._ZN7cutlass13device_kernelIN5flash11enable_sm90INS1_16FlashAttnFwdSm90INS1_25CollectiveMainloopFwdSm90ILi2EN4cute5tupleIJNS5_1CILi1EEES8_S8_EEENS6_IJNS7_ILi128EEENS7_ILi160EEENS7_ILi192EEEEEELi128ENS_12float_e4m3_tEfNS_4arch4Sm90ELb1ELb0ELb1ELb1ELb0ELb1ELb0ELb1ELb1ELb0ELb0ELb0EEENS1_21CollectiveEpilogueFwdINS6_IJSA_SA_SB_EEES9_NS_10bfloat16_tESG_Li256ELb1ELb0ELb0ELb1EEENS1_36VarlenDynamicPersistentTileSchedulerILi128ELi160ELi256ELi128ELb0ELb0ELb1ELb1ELb1ELb1EEEEEEEEEvNT_6ParamsE:
	.zero		3456


//--------------------- SYMBOLS --------------------------

	.type		.nv.reservedSmem.offset0,@object
	.size		.nv.reservedSmem.offset0,0x4
